//
// Generated by NVIDIA NVVM Compiler
//
// Compiler Build ID: CL-36424714
// Cuda compilation tools, release 13.0, V13.0.88
// Based on NVVM 20.0.0
//

.version 9.0
.target sm_100
.address_size 64

	// .globl	_Z11reduceNaivePfS_i
// _ZZ11reduceNaivePfS_iE5sdata has been demoted
// _ZZ15reduceOptimizedPfS_iE5sdata has been demoted
// _ZZ14reduceUnrolledPfS_iE5sdata has been demoted
// _ZZ15bankConflictBadPfE6shared has been demoted
// _ZZ16bankConflictGoodPfE6shared has been demoted
// _ZZ9stencil1DPfS_iE6shared has been demoted
// _ZZ16scanHillisSteelePfS_iE4temp has been demoted
// _ZZ15histogramSharedPhPjiE11shared_hist has been demoted

.visible .entry _Z11reduceNaivePfS_i(
	.param .u64 .ptr .align 1 _Z11reduceNaivePfS_i_param_0,
	.param .u64 .ptr .align 1 _Z11reduceNaivePfS_i_param_1,
	.param .u32 _Z11reduceNaivePfS_i_param_2
)
{
	.reg .pred 	%p<6>;
	.reg .b32 	%r<17>;
	.reg .b32 	%f<9>;
	.reg .b64 	%rd<9>;
	// demoted variable
	.shared .align 4 .b8 _ZZ11reduceNaivePfS_iE5sdata[1024];
	ld.param.u64 	%rd1, [_Z11reduceNaivePfS_i_param_0];
	ld.param.u64 	%rd2, [_Z11reduceNaivePfS_i_param_1];
	ld.param.u32 	%r8, [_Z11reduceNaivePfS_i_param_2];
	mov.u32 	%r1, %tid.x;
	mov.u32 	%r2, %ctaid.x;
	mov.u32 	%r3, %ntid.x;
	mad.lo.s32 	%r4, %r2, %r3, %r1;
	setp.ge.s32 	%p1, %r4, %r8;
	mov.f32 	%f8, 0f00000000;
	@%p1 bra 	$L__BB0_2;
	cvta.to.global.u64 	%rd3, %rd1;
	mul.wide.s32 	%rd4, %r4, 4;
	add.s64 	%rd5, %rd3, %rd4;
	ld.global.f32 	%f8, [%rd5];
$L__BB0_2:
	shl.b32 	%r9, %r1, 2;
	mov.u32 	%r10, _ZZ11reduceNaivePfS_iE5sdata;
	add.s32 	%r5, %r10, %r9;
	st.shared.f32 	[%r5], %f8;
	bar.sync 	0;
	setp.lt.u32 	%p2, %r3, 2;
	@%p2 bra 	$L__BB0_7;
	mov.b32 	%r16, 1;
$L__BB0_4:
	shl.b32 	%r7, %r16, 1;
	add.s32 	%r12, %r7, -1;
	and.b32  	%r13, %r12, %r1;
	setp.ne.s32 	%p3, %r13, 0;
	@%p3 bra 	$L__BB0_6;
	shl.b32 	%r14, %r16, 2;
	add.s32 	%r15, %r5, %r14;
	ld.shared.f32 	%f4, [%r15];
	ld.shared.f32 	%f5, [%r5];
	add.f32 	%f6, %f4, %f5;
	st.shared.f32 	[%r5], %f6;
$L__BB0_6:
	bar.sync 	0;
	setp.lt.u32 	%p4, %r7, %r3;
	mov.u32 	%r16, %r7;
	@%p4 bra 	$L__BB0_4;
$L__BB0_7:
	setp.ne.s32 	%p5, %r1, 0;
	@%p5 bra 	$L__BB0_9;
	ld.shared.f32 	%f7, [_ZZ11reduceNaivePfS_iE5sdata];
	cvta.to.global.u64 	%rd6, %rd2;
	mul.wide.u32 	%rd7, %r2, 4;
	add.s64 	%rd8, %rd6, %rd7;
	st.global.f32 	[%rd8], %f7;
$L__BB0_9:
	ret;

}
	// .globl	_Z15reduceOptimizedPfS_i
.visible .entry _Z15reduceOptimizedPfS_i(
	.param .u64 .ptr .align 1 _Z15reduceOptimizedPfS_i_param_0,
	.param .u64 .ptr .align 1 _Z15reduceOptimizedPfS_i_param_1,
	.param .u32 _Z15reduceOptimizedPfS_i_param_2
)
{
	.reg .pred 	%p<6>;
	.reg .b32 	%r<14>;
	.reg .b32 	%f<9>;
	.reg .b64 	%rd<9>;
	// demoted variable
	.shared .align 4 .b8 _ZZ15reduceOptimizedPfS_iE5sdata[1024];
	ld.param.u64 	%rd1, [_Z15reduceOptimizedPfS_i_param_0];
	ld.param.u64 	%rd2, [_Z15reduceOptimizedPfS_i_param_1];
	ld.param.u32 	%r8, [_Z15reduceOptimizedPfS_i_param_2];
	mov.u32 	%r1, %tid.x;
	mov.u32 	%r2, %ctaid.x;
	mov.u32 	%r13, %ntid.x;
	mad.lo.s32 	%r4, %r2, %r13, %r1;
	setp.ge.s32 	%p1, %r4, %r8;
	mov.f32 	%f8, 0f00000000;
	@%p1 bra 	$L__BB1_2;
	cvta.to.global.u64 	%rd3, %rd1;
	mul.wide.s32 	%rd4, %r4, 4;
	add.s64 	%rd5, %rd3, %rd4;
	ld.global.f32 	%f8, [%rd5];
$L__BB1_2:
	shl.b32 	%r9, %r1, 2;
	mov.u32 	%r10, _ZZ15reduceOptimizedPfS_iE5sdata;
	add.s32 	%r5, %r10, %r9;
	st.shared.f32 	[%r5], %f8;
	bar.sync 	0;
	setp.lt.u32 	%p2, %r13, 2;
	@%p2 bra 	$L__BB1_6;
$L__BB1_3:
	shr.u32 	%r7, %r13, 1;
	setp.ge.u32 	%p3, %r1, %r7;
	@%p3 bra 	$L__BB1_5;
	shl.b32 	%r11, %r7, 2;
	add.s32 	%r12, %r5, %r11;
	ld.shared.f32 	%f4, [%r12];
	ld.shared.f32 	%f5, [%r5];
	add.f32 	%f6, %f4, %f5;
	st.shared.f32 	[%r5], %f6;
$L__BB1_5:
	bar.sync 	0;
	setp.gt.u32 	%p4, %r13, 3;
	mov.u32 	%r13, %r7;
	@%p4 bra 	$L__BB1_3;
$L__BB1_6:
	setp.ne.s32 	%p5, %r1, 0;
	@%p5 bra 	$L__BB1_8;
	ld.shared.f32 	%f7, [_ZZ15reduceOptimizedPfS_iE5sdata];
	cvta.to.global.u64 	%rd6, %rd2;
	mul.wide.u32 	%rd7, %r2, 4;
	add.s64 	%rd8, %rd6, %rd7;
	st.global.f32 	[%rd8], %f7;
$L__BB1_8:
	ret;

}
	// .globl	_Z14reduceUnrolledPfS_i
.visible .entry _Z14reduceUnrolledPfS_i(
	.param .u64 .ptr .align 1 _Z14reduceUnrolledPfS_i_param_0,
	.param .u64 .ptr .align 1 _Z14reduceUnrolledPfS_i_param_1,
	.param .u32 _Z14reduceUnrolledPfS_i_param_2
)
{
	.reg .pred 	%p<17>;
	.reg .b32 	%r<12>;
	.reg .b32 	%f<38>;
	.reg .b64 	%rd<11>;
	// demoted variable
	.shared .align 4 .b8 _ZZ14reduceUnrolledPfS_iE5sdata[1024];
	ld.param.u64 	%rd3, [_Z14reduceUnrolledPfS_i_param_0];
	ld.param.u64 	%rd2, [_Z14reduceUnrolledPfS_i_param_1];
	ld.param.u32 	%r7, [_Z14reduceUnrolledPfS_i_param_2];
	cvta.to.global.u64 	%rd1, %rd3;
	mov.u32 	%r1, %tid.x;
	mov.u32 	%r2, %ctaid.x;
	mov.u32 	%r3, %ntid.x;
	mul.lo.s32 	%r8, %r3, %r2;
	shl.b32 	%r9, %r8, 1;
	add.s32 	%r4, %r9, %r1;
	setp.ge.s32 	%p1, %r4, %r7;
	mov.f32 	%f37, 0f00000000;
	@%p1 bra 	$L__BB2_2;
	mul.wide.s32 	%rd4, %r4, 4;
	add.s64 	%rd5, %rd1, %rd4;
	ld.global.f32 	%f6, [%rd5];
	add.f32 	%f37, %f6, 0f00000000;
$L__BB2_2:
	add.s32 	%r5, %r4, %r3;
	setp.ge.u32 	%p2, %r5, %r7;
	@%p2 bra 	$L__BB2_4;
	mul.wide.u32 	%rd6, %r5, 4;
	add.s64 	%rd7, %rd1, %rd6;
	ld.global.f32 	%f7, [%rd7];
	add.f32 	%f37, %f37, %f7;
$L__BB2_4:
	shl.b32 	%r10, %r1, 2;
	mov.u32 	%r11, _ZZ14reduceUnrolledPfS_iE5sdata;
	add.s32 	%r6, %r11, %r10;
	st.shared.f32 	[%r6], %f37;
	bar.sync 	0;
	setp.lt.u32 	%p3, %r3, 512;
	@%p3 bra 	$L__BB2_8;
	setp.gt.u32 	%p6, %r1, 255;
	@%p6 bra 	$L__BB2_7;
	ld.shared.f32 	%f8, [%r6+1024];
	ld.shared.f32 	%f9, [%r6];
	add.f32 	%f10, %f8, %f9;
	st.shared.f32 	[%r6], %f10;
$L__BB2_7:
	bar.sync 	0;
	bra.uni 	$L__BB2_9;
$L__BB2_8:
	setp.lt.u32 	%p4, %r3, 256;
	@%p4 bra 	$L__BB2_12;
$L__BB2_9:
	setp.gt.u32 	%p7, %r1, 127;
	@%p7 bra 	$L__BB2_11;
	ld.shared.f32 	%f11, [%r6+512];
	ld.shared.f32 	%f12, [%r6];
	add.f32 	%f13, %f11, %f12;
	st.shared.f32 	[%r6], %f13;
$L__BB2_11:
	bar.sync 	0;
	bra.uni 	$L__BB2_13;
$L__BB2_12:
	setp.lt.u32 	%p5, %r3, 128;
	@%p5 bra 	$L__BB2_16;
$L__BB2_13:
	setp.gt.u32 	%p8, %r1, 63;
	@%p8 bra 	$L__BB2_15;
	ld.shared.f32 	%f14, [%r6+256];
	ld.shared.f32 	%f15, [%r6];
	add.f32 	%f16, %f14, %f15;
	st.shared.f32 	[%r6], %f16;
$L__BB2_15:
	bar.sync 	0;
$L__BB2_16:
	setp.gt.u32 	%p9, %r1, 31;
	@%p9 bra 	$L__BB2_31;
	setp.lt.u32 	%p10, %r3, 64;
	@%p10 bra 	$L__BB2_19;
	ld.volatile.shared.f32 	%f17, [%r6+128];
	ld.volatile.shared.f32 	%f18, [%r6];
	add.f32 	%f19, %f17, %f18;
	st.volatile.shared.f32 	[%r6], %f19;
	bra.uni 	$L__BB2_20;
$L__BB2_19:
	setp.lt.u32 	%p11, %r3, 32;
	@%p11 bra 	$L__BB2_21;
$L__BB2_20:
	ld.volatile.shared.f32 	%f20, [%r6+64];
	ld.volatile.shared.f32 	%f21, [%r6];
	add.f32 	%f22, %f20, %f21;
	st.volatile.shared.f32 	[%r6], %f22;
	bra.uni 	$L__BB2_22;
$L__BB2_21:
	setp.lt.u32 	%p12, %r3, 16;
	@%p12 bra 	$L__BB2_23;
$L__BB2_22:
	ld.volatile.shared.f32 	%f23, [%r6+32];
	ld.volatile.shared.f32 	%f24, [%r6];
	add.f32 	%f25, %f23, %f24;
	st.volatile.shared.f32 	[%r6], %f25;
	bra.uni 	$L__BB2_24;
$L__BB2_23:
	setp.lt.u32 	%p13, %r3, 8;
	@%p13 bra 	$L__BB2_25;
$L__BB2_24:
	ld.volatile.shared.f32 	%f26, [%r6+16];
	ld.volatile.shared.f32 	%f27, [%r6];
	add.f32 	%f28, %f26, %f27;
	st.volatile.shared.f32 	[%r6], %f28;
	bra.uni 	$L__BB2_26;
$L__BB2_25:
	setp.lt.u32 	%p14, %r3, 4;
	@%p14 bra 	$L__BB2_27;
$L__BB2_26:
	ld.volatile.shared.f32 	%f29, [%r6+8];
	ld.volatile.shared.f32 	%f30, [%r6];
	add.f32 	%f31, %f29, %f30;
	st.volatile.shared.f32 	[%r6], %f31;
	bra.uni 	$L__BB2_28;
$L__BB2_27:
	setp.lt.u32 	%p15, %r3, 2;
	@%p15 bra 	$L__BB2_29;
$L__BB2_28:
	ld.volatile.shared.f32 	%f32, [%r6+4];
	ld.volatile.shared.f32 	%f33, [%r6];
	add.f32 	%f34, %f32, %f33;
	st.volatile.shared.f32 	[%r6], %f34;
$L__BB2_29:
	setp.ne.s32 	%p16, %r1, 0;
	@%p16 bra 	$L__BB2_31;
	ld.shared.f32 	%f35, [_ZZ14reduceUnrolledPfS_iE5sdata];
	cvta.to.global.u64 	%rd8, %rd2;
	mul.wide.u32 	%rd9, %r2, 4;
	add.s64 	%rd10, %rd8, %rd9;
	st.global.f32 	[%rd10], %f35;
$L__BB2_31:
	ret;

}
	// .globl	_Z15bankConflictBadPf
.visible .entry _Z15bankConflictBadPf(
	.param .u64 .ptr .align 1 _Z15bankConflictBadPf_param_0
)
{
	.reg .b32 	%r<37>;
	.reg .b32 	%f<96>;
	.reg .b64 	%rd<5>;
	// demoted variable
	.shared .align 4 .b8 _ZZ15bankConflictBadPfE6shared[4096];
	ld.param.u64 	%rd1, [_Z15bankConflictBadPf_param_0];
	mov.u32 	%r1, %tid.x;
	shl.b32 	%r2, %r1, 7;
	mov.u32 	%r3, _ZZ15bankConflictBadPfE6shared;
	add.s32 	%r4, %r3, %r2;
	mov.b32 	%r5, 0;
	st.shared.u32 	[%r4], %r5;
	cvt.rn.f32.u32 	%f1, %r1;
	st.shared.f32 	[%r4+4], %f1;
	shl.b32 	%r6, %r1, 1;
	cvt.rn.f32.u32 	%f2, %r6;
	st.shared.f32 	[%r4+8], %f2;
	mul.lo.s32 	%r7, %r1, 3;
	cvt.rn.f32.u32 	%f3, %r7;
	st.shared.f32 	[%r4+12], %f3;
	shl.b32 	%r8, %r1, 2;
	cvt.rn.f32.u32 	%f4, %r8;
	st.shared.f32 	[%r4+16], %f4;
	mul.lo.s32 	%r9, %r1, 5;
	cvt.rn.f32.u32 	%f5, %r9;
	st.shared.f32 	[%r4+20], %f5;
	mul.lo.s32 	%r10, %r1, 6;
	cvt.rn.f32.u32 	%f6, %r10;
	st.shared.f32 	[%r4+24], %f6;
	mul.lo.s32 	%r11, %r1, 7;
	cvt.rn.f32.u32 	%f7, %r11;
	st.shared.f32 	[%r4+28], %f7;
	shl.b32 	%r12, %r1, 3;
	cvt.rn.f32.u32 	%f8, %r12;
	st.shared.f32 	[%r4+32], %f8;
	mul.lo.s32 	%r13, %r1, 9;
	cvt.rn.f32.u32 	%f9, %r13;
	st.shared.f32 	[%r4+36], %f9;
	mul.lo.s32 	%r14, %r1, 10;
	cvt.rn.f32.u32 	%f10, %r14;
	st.shared.f32 	[%r4+40], %f10;
	mul.lo.s32 	%r15, %r1, 11;
	cvt.rn.f32.u32 	%f11, %r15;
	st.shared.f32 	[%r4+44], %f11;
	mul.lo.s32 	%r16, %r1, 12;
	cvt.rn.f32.u32 	%f12, %r16;
	st.shared.f32 	[%r4+48], %f12;
	mul.lo.s32 	%r17, %r1, 13;
	cvt.rn.f32.u32 	%f13, %r17;
	st.shared.f32 	[%r4+52], %f13;
	mul.lo.s32 	%r18, %r1, 14;
	cvt.rn.f32.u32 	%f14, %r18;
	st.shared.f32 	[%r4+56], %f14;
	mul.lo.s32 	%r19, %r1, 15;
	cvt.rn.f32.u32 	%f15, %r19;
	st.shared.f32 	[%r4+60], %f15;
	shl.b32 	%r20, %r1, 4;
	cvt.rn.f32.u32 	%f16, %r20;
	st.shared.f32 	[%r4+64], %f16;
	mul.lo.s32 	%r21, %r1, 17;
	cvt.rn.f32.u32 	%f17, %r21;
	st.shared.f32 	[%r4+68], %f17;
	mul.lo.s32 	%r22, %r1, 18;
	cvt.rn.f32.u32 	%f18, %r22;
	st.shared.f32 	[%r4+72], %f18;
	mul.lo.s32 	%r23, %r1, 19;
	cvt.rn.f32.u32 	%f19, %r23;
	st.shared.f32 	[%r4+76], %f19;
	mul.lo.s32 	%r24, %r1, 20;
	cvt.rn.f32.u32 	%f20, %r24;
	st.shared.f32 	[%r4+80], %f20;
	mul.lo.s32 	%r25, %r1, 21;
	cvt.rn.f32.u32 	%f21, %r25;
	st.shared.f32 	[%r4+84], %f21;
	mul.lo.s32 	%r26, %r1, 22;
	cvt.rn.f32.u32 	%f22, %r26;
	st.shared.f32 	[%r4+88], %f22;
	mul.lo.s32 	%r27, %r1, 23;
	cvt.rn.f32.u32 	%f23, %r27;
	st.shared.f32 	[%r4+92], %f23;
	mul.lo.s32 	%r28, %r1, 24;
	cvt.rn.f32.u32 	%f24, %r28;
	st.shared.f32 	[%r4+96], %f24;
	mul.lo.s32 	%r29, %r1, 25;
	cvt.rn.f32.u32 	%f25, %r29;
	st.shared.f32 	[%r4+100], %f25;
	mul.lo.s32 	%r30, %r1, 26;
	cvt.rn.f32.u32 	%f26, %r30;
	st.shared.f32 	[%r4+104], %f26;
	mul.lo.s32 	%r31, %r1, 27;
	cvt.rn.f32.u32 	%f27, %r31;
	st.shared.f32 	[%r4+108], %f27;
	mul.lo.s32 	%r32, %r1, 28;
	cvt.rn.f32.u32 	%f28, %r32;
	st.shared.f32 	[%r4+112], %f28;
	mul.lo.s32 	%r33, %r1, 29;
	cvt.rn.f32.u32 	%f29, %r33;
	st.shared.f32 	[%r4+116], %f29;
	mul.lo.s32 	%r34, %r1, 30;
	cvt.rn.f32.u32 	%f30, %r34;
	st.shared.f32 	[%r4+120], %f30;
	mul.lo.s32 	%r35, %r1, 31;
	cvt.rn.f32.u32 	%f31, %r35;
	st.shared.f32 	[%r4+124], %f31;
	bar.sync 	0;
	mad.lo.s32 	%r36, %r1, -124, %r4;
	ld.shared.f32 	%f32, [%r36];
	add.f32 	%f33, %f32, 0f00000000;
	ld.shared.f32 	%f34, [%r36+128];
	add.f32 	%f35, %f33, %f34;
	ld.shared.f32 	%f36, [%r36+256];
	add.f32 	%f37, %f35, %f36;
	ld.shared.f32 	%f38, [%r36+384];
	add.f32 	%f39, %f37, %f38;
	ld.shared.f32 	%f40, [%r36+512];
	add.f32 	%f41, %f39, %f40;
	ld.shared.f32 	%f42, [%r36+640];
	add.f32 	%f43, %f41, %f42;
	ld.shared.f32 	%f44, [%r36+768];
	add.f32 	%f45, %f43, %f44;
	ld.shared.f32 	%f46, [%r36+896];
	add.f32 	%f47, %f45, %f46;
	ld.shared.f32 	%f48, [%r36+1024];
	add.f32 	%f49, %f47, %f48;
	ld.shared.f32 	%f50, [%r36+1152];
	add.f32 	%f51, %f49, %f50;
	ld.shared.f32 	%f52, [%r36+1280];
	add.f32 	%f53, %f51, %f52;
	ld.shared.f32 	%f54, [%r36+1408];
	add.f32 	%f55, %f53, %f54;
	ld.shared.f32 	%f56, [%r36+1536];
	add.f32 	%f57, %f55, %f56;
	ld.shared.f32 	%f58, [%r36+1664];
	add.f32 	%f59, %f57, %f58;
	ld.shared.f32 	%f60, [%r36+1792];
	add.f32 	%f61, %f59, %f60;
	ld.shared.f32 	%f62, [%r36+1920];
	add.f32 	%f63, %f61, %f62;
	ld.shared.f32 	%f64, [%r36+2048];
	add.f32 	%f65, %f63, %f64;
	ld.shared.f32 	%f66, [%r36+2176];
	add.f32 	%f67, %f65, %f66;
	ld.shared.f32 	%f68, [%r36+2304];
	add.f32 	%f69, %f67, %f68;
	ld.shared.f32 	%f70, [%r36+2432];
	add.f32 	%f71, %f69, %f70;
	ld.shared.f32 	%f72, [%r36+2560];
	add.f32 	%f73, %f71, %f72;
	ld.shared.f32 	%f74, [%r36+2688];
	add.f32 	%f75, %f73, %f74;
	ld.shared.f32 	%f76, [%r36+2816];
	add.f32 	%f77, %f75, %f76;
	ld.shared.f32 	%f78, [%r36+2944];
	add.f32 	%f79, %f77, %f78;
	ld.shared.f32 	%f80, [%r36+3072];
	add.f32 	%f81, %f79, %f80;
	ld.shared.f32 	%f82, [%r36+3200];
	add.f32 	%f83, %f81, %f82;
	ld.shared.f32 	%f84, [%r36+3328];
	add.f32 	%f85, %f83, %f84;
	ld.shared.f32 	%f86, [%r36+3456];
	add.f32 	%f87, %f85, %f86;
	ld.shared.f32 	%f88, [%r36+3584];
	add.f32 	%f89, %f87, %f88;
	ld.shared.f32 	%f90, [%r36+3712];
	add.f32 	%f91, %f89, %f90;
	ld.shared.f32 	%f92, [%r36+3840];
	add.f32 	%f93, %f91, %f92;
	ld.shared.f32 	%f94, [%r36+3968];
	add.f32 	%f95, %f93, %f94;
	cvta.to.global.u64 	%rd2, %rd1;
	mul.wide.u32 	%rd3, %r1, 4;
	add.s64 	%rd4, %rd2, %rd3;
	st.global.f32 	[%rd4], %f95;
	ret;

}
	// .globl	_Z16bankConflictGoodPf
.visible .entry _Z16bankConflictGoodPf(
	.param .u64 .ptr .align 1 _Z16bankConflictGoodPf_param_0
)
{
	.reg .b32 	%r<37>;
	.reg .b32 	%f<96>;
	.reg .b64 	%rd<5>;
	// demoted variable
	.shared .align 4 .b8 _ZZ16bankConflictGoodPfE6shared[4224];
	ld.param.u64 	%rd1, [_Z16bankConflictGoodPf_param_0];
	mov.u32 	%r1, %tid.x;
	mov.u32 	%r2, _ZZ16bankConflictGoodPfE6shared;
	mad.lo.s32 	%r3, %r1, 132, %r2;
	mov.b32 	%r4, 0;
	st.shared.u32 	[%r3], %r4;
	cvt.rn.f32.u32 	%f1, %r1;
	st.shared.f32 	[%r3+4], %f1;
	shl.b32 	%r5, %r1, 1;
	cvt.rn.f32.u32 	%f2, %r5;
	st.shared.f32 	[%r3+8], %f2;
	mul.lo.s32 	%r6, %r1, 3;
	cvt.rn.f32.u32 	%f3, %r6;
	st.shared.f32 	[%r3+12], %f3;
	shl.b32 	%r7, %r1, 2;
	cvt.rn.f32.u32 	%f4, %r7;
	st.shared.f32 	[%r3+16], %f4;
	mul.lo.s32 	%r8, %r1, 5;
	cvt.rn.f32.u32 	%f5, %r8;
	st.shared.f32 	[%r3+20], %f5;
	mul.lo.s32 	%r9, %r1, 6;
	cvt.rn.f32.u32 	%f6, %r9;
	st.shared.f32 	[%r3+24], %f6;
	mul.lo.s32 	%r10, %r1, 7;
	cvt.rn.f32.u32 	%f7, %r10;
	st.shared.f32 	[%r3+28], %f7;
	shl.b32 	%r11, %r1, 3;
	cvt.rn.f32.u32 	%f8, %r11;
	st.shared.f32 	[%r3+32], %f8;
	mul.lo.s32 	%r12, %r1, 9;
	cvt.rn.f32.u32 	%f9, %r12;
	st.shared.f32 	[%r3+36], %f9;
	mul.lo.s32 	%r13, %r1, 10;
	cvt.rn.f32.u32 	%f10, %r13;
	st.shared.f32 	[%r3+40], %f10;
	mul.lo.s32 	%r14, %r1, 11;
	cvt.rn.f32.u32 	%f11, %r14;
	st.shared.f32 	[%r3+44], %f11;
	mul.lo.s32 	%r15, %r1, 12;
	cvt.rn.f32.u32 	%f12, %r15;
	st.shared.f32 	[%r3+48], %f12;
	mul.lo.s32 	%r16, %r1, 13;
	cvt.rn.f32.u32 	%f13, %r16;
	st.shared.f32 	[%r3+52], %f13;
	mul.lo.s32 	%r17, %r1, 14;
	cvt.rn.f32.u32 	%f14, %r17;
	st.shared.f32 	[%r3+56], %f14;
	mul.lo.s32 	%r18, %r1, 15;
	cvt.rn.f32.u32 	%f15, %r18;
	st.shared.f32 	[%r3+60], %f15;
	shl.b32 	%r19, %r1, 4;
	cvt.rn.f32.u32 	%f16, %r19;
	st.shared.f32 	[%r3+64], %f16;
	mul.lo.s32 	%r20, %r1, 17;
	cvt.rn.f32.u32 	%f17, %r20;
	st.shared.f32 	[%r3+68], %f17;
	mul.lo.s32 	%r21, %r1, 18;
	cvt.rn.f32.u32 	%f18, %r21;
	st.shared.f32 	[%r3+72], %f18;
	mul.lo.s32 	%r22, %r1, 19;
	cvt.rn.f32.u32 	%f19, %r22;
	st.shared.f32 	[%r3+76], %f19;
	mul.lo.s32 	%r23, %r1, 20;
	cvt.rn.f32.u32 	%f20, %r23;
	st.shared.f32 	[%r3+80], %f20;
	mul.lo.s32 	%r24, %r1, 21;
	cvt.rn.f32.u32 	%f21, %r24;
	st.shared.f32 	[%r3+84], %f21;
	mul.lo.s32 	%r25, %r1, 22;
	cvt.rn.f32.u32 	%f22, %r25;
	st.shared.f32 	[%r3+88], %f22;
	mul.lo.s32 	%r26, %r1, 23;
	cvt.rn.f32.u32 	%f23, %r26;
	st.shared.f32 	[%r3+92], %f23;
	mul.lo.s32 	%r27, %r1, 24;
	cvt.rn.f32.u32 	%f24, %r27;
	st.shared.f32 	[%r3+96], %f24;
	mul.lo.s32 	%r28, %r1, 25;
	cvt.rn.f32.u32 	%f25, %r28;
	st.shared.f32 	[%r3+100], %f25;
	mul.lo.s32 	%r29, %r1, 26;
	cvt.rn.f32.u32 	%f26, %r29;
	st.shared.f32 	[%r3+104], %f26;
	mul.lo.s32 	%r30, %r1, 27;
	cvt.rn.f32.u32 	%f27, %r30;
	st.shared.f32 	[%r3+108], %f27;
	mul.lo.s32 	%r31, %r1, 28;
	cvt.rn.f32.u32 	%f28, %r31;
	st.shared.f32 	[%r3+112], %f28;
	mul.lo.s32 	%r32, %r1, 29;
	cvt.rn.f32.u32 	%f29, %r32;
	st.shared.f32 	[%r3+116], %f29;
	mul.lo.s32 	%r33, %r1, 30;
	cvt.rn.f32.u32 	%f30, %r33;
	st.shared.f32 	[%r3+120], %f30;
	mul.lo.s32 	%r34, %r1, 31;
	cvt.rn.f32.u32 	%f31, %r34;
	st.shared.f32 	[%r3+124], %f31;
	bar.sync 	0;
	shl.b32 	%r35, %r1, 7;
	sub.s32 	%r36, %r3, %r35;
	ld.shared.f32 	%f32, [%r36];
	add.f32 	%f33, %f32, 0f00000000;
	ld.shared.f32 	%f34, [%r36+132];
	add.f32 	%f35, %f33, %f34;
	ld.shared.f32 	%f36, [%r36+264];
	add.f32 	%f37, %f35, %f36;
	ld.shared.f32 	%f38, [%r36+396];
	add.f32 	%f39, %f37, %f38;
	ld.shared.f32 	%f40, [%r36+528];
	add.f32 	%f41, %f39, %f40;
	ld.shared.f32 	%f42, [%r36+660];
	add.f32 	%f43, %f41, %f42;
	ld.shared.f32 	%f44, [%r36+792];
	add.f32 	%f45, %f43, %f44;
	ld.shared.f32 	%f46, [%r36+924];
	add.f32 	%f47, %f45, %f46;
	ld.shared.f32 	%f48, [%r36+1056];
	add.f32 	%f49, %f47, %f48;
	ld.shared.f32 	%f50, [%r36+1188];
	add.f32 	%f51, %f49, %f50;
	ld.shared.f32 	%f52, [%r36+1320];
	add.f32 	%f53, %f51, %f52;
	ld.shared.f32 	%f54, [%r36+1452];
	add.f32 	%f55, %f53, %f54;
	ld.shared.f32 	%f56, [%r36+1584];
	add.f32 	%f57, %f55, %f56;
	ld.shared.f32 	%f58, [%r36+1716];
	add.f32 	%f59, %f57, %f58;
	ld.shared.f32 	%f60, [%r36+1848];
	add.f32 	%f61, %f59, %f60;
	ld.shared.f32 	%f62, [%r36+1980];
	add.f32 	%f63, %f61, %f62;
	ld.shared.f32 	%f64, [%r36+2112];
	add.f32 	%f65, %f63, %f64;
	ld.shared.f32 	%f66, [%r36+2244];
	add.f32 	%f67, %f65, %f66;
	ld.shared.f32 	%f68, [%r36+2376];
	add.f32 	%f69, %f67, %f68;
	ld.shared.f32 	%f70, [%r36+2508];
	add.f32 	%f71, %f69, %f70;
	ld.shared.f32 	%f72, [%r36+2640];
	add.f32 	%f73, %f71, %f72;
	ld.shared.f32 	%f74, [%r36+2772];
	add.f32 	%f75, %f73, %f74;
	ld.shared.f32 	%f76, [%r36+2904];
	add.f32 	%f77, %f75, %f76;
	ld.shared.f32 	%f78, [%r36+3036];
	add.f32 	%f79, %f77, %f78;
	ld.shared.f32 	%f80, [%r36+3168];
	add.f32 	%f81, %f79, %f80;
	ld.shared.f32 	%f82, [%r36+3300];
	add.f32 	%f83, %f81, %f82;
	ld.shared.f32 	%f84, [%r36+3432];
	add.f32 	%f85, %f83, %f84;
	ld.shared.f32 	%f86, [%r36+3564];
	add.f32 	%f87, %f85, %f86;
	ld.shared.f32 	%f88, [%r36+3696];
	add.f32 	%f89, %f87, %f88;
	ld.shared.f32 	%f90, [%r36+3828];
	add.f32 	%f91, %f89, %f90;
	ld.shared.f32 	%f92, [%r36+3960];
	add.f32 	%f93, %f91, %f92;
	ld.shared.f32 	%f94, [%r36+4092];
	add.f32 	%f95, %f93, %f94;
	cvta.to.global.u64 	%rd2, %rd1;
	mul.wide.u32 	%rd3, %r1, 4;
	add.s64 	%rd4, %rd2, %rd3;
	st.global.f32 	[%rd4], %f95;
	ret;

}
	// .globl	_Z9stencil1DPfS_i
.visible .entry _Z9stencil1DPfS_i(
	.param .u64 .ptr .align 1 _Z9stencil1DPfS_i_param_0,
	.param .u64 .ptr .align 1 _Z9stencil1DPfS_i_param_1,
	.param .u32 _Z9stencil1DPfS_i_param_2
)
{
	.reg .pred 	%p<6>;
	.reg .b32 	%r<13>;
	.reg .b32 	%f<24>;
	.reg .b64 	%rd<13>;
	// demoted variable
	.shared .align 4 .b8 _ZZ9stencil1DPfS_iE6shared[1048];
	ld.param.u64 	%rd3, [_Z9stencil1DPfS_i_param_0];
	ld.param.u64 	%rd2, [_Z9stencil1DPfS_i_param_1];
	ld.param.u32 	%r6, [_Z9stencil1DPfS_i_param_2];
	cvta.to.global.u64 	%rd1, %rd3;
	mov.u32 	%r7, %ctaid.x;
	mov.u32 	%r1, %ntid.x;
	mov.u32 	%r2, %tid.x;
	mad.lo.s32 	%r3, %r7, %r1, %r2;
	setp.ge.s32 	%p1, %r3, %r6;
	shl.b32 	%r8, %r2, 2;
	mov.u32 	%r9, _ZZ9stencil1DPfS_iE6shared;
	add.s32 	%r4, %r9, %r8;
	@%p1 bra 	$L__BB5_2;
	mul.wide.s32 	%rd4, %r3, 4;
	add.s64 	%rd5, %rd1, %rd4;
	ld.global.f32 	%f5, [%rd5];
	st.shared.f32 	[%r4+12], %f5;
$L__BB5_2:
	setp.gt.u32 	%p2, %r2, 2;
	@%p2 bra 	$L__BB5_8;
	setp.lt.s32 	%p3, %r3, 3;
	mov.f32 	%f22, 0f00000000;
	@%p3 bra 	$L__BB5_5;
	add.s32 	%r10, %r3, -3;
	mul.wide.u32 	%rd6, %r10, 4;
	add.s64 	%rd7, %rd1, %rd6;
	ld.global.f32 	%f22, [%rd7];
$L__BB5_5:
	st.shared.f32 	[%r4], %f22;
	add.s32 	%r5, %r3, %r1;
	setp.ge.u32 	%p4, %r5, %r6;
	mov.f32 	%f23, 0f00000000;
	@%p4 bra 	$L__BB5_7;
	mul.wide.u32 	%rd8, %r5, 4;
	add.s64 	%rd9, %rd1, %rd8;
	ld.global.f32 	%f23, [%rd9];
$L__BB5_7:
	shl.b32 	%r11, %r1, 2;
	add.s32 	%r12, %r4, %r11;
	st.shared.f32 	[%r12+12], %f23;
$L__BB5_8:
	setp.ge.s32 	%p5, %r3, %r6;
	bar.sync 	0;
	@%p5 bra 	$L__BB5_10;
	ld.shared.f32 	%f8, [%r4];
	add.f32 	%f9, %f8, 0f00000000;
	ld.shared.f32 	%f10, [%r4+4];
	add.f32 	%f11, %f9, %f10;
	ld.shared.f32 	%f12, [%r4+8];
	add.f32 	%f13, %f11, %f12;
	ld.shared.f32 	%f14, [%r4+12];
	add.f32 	%f15, %f13, %f14;
	ld.shared.f32 	%f16, [%r4+16];
	add.f32 	%f17, %f15, %f16;
	ld.shared.f32 	%f18, [%r4+20];
	add.f32 	%f19, %f17, %f18;
	ld.shared.f32 	%f20, [%r4+24];
	add.f32 	%f21, %f19, %f20;
	cvta.to.global.u64 	%rd10, %rd2;
	mul.wide.s32 	%rd11, %r3, 4;
	add.s64 	%rd12, %rd10, %rd11;
	st.global.f32 	[%rd12], %f21;
$L__BB5_10:
	ret;

}
	// .globl	_Z16scanHillisSteelePfS_i
.visible .entry _Z16scanHillisSteelePfS_i(
	.param .u64 .ptr .align 1 _Z16scanHillisSteelePfS_i_param_0,
	.param .u64 .ptr .align 1 _Z16scanHillisSteelePfS_i_param_1,
	.param .u32 _Z16scanHillisSteelePfS_i_param_2
)
{
	.reg .pred 	%p<6>;
	.reg .b32 	%r<35>;
	.reg .b32 	%f<12>;
	.reg .b64 	%rd<9>;
	// demoted variable
	.shared .align 4 .b8 _ZZ16scanHillisSteelePfS_iE4temp[2048];
	ld.param.u64 	%rd1, [_Z16scanHillisSteelePfS_i_param_0];
	ld.param.u64 	%rd2, [_Z16scanHillisSteelePfS_i_param_1];
	ld.param.u32 	%r9, [_Z16scanHillisSteelePfS_i_param_2];
	mov.u32 	%r1, %tid.x;
	setp.ge.s32 	%p1, %r1, %r9;
	mov.f32 	%f10, 0f00000000;
	@%p1 bra 	$L__BB6_2;
	cvta.to.global.u64 	%rd3, %rd1;
	mul.wide.u32 	%rd4, %r1, 4;
	add.s64 	%rd5, %rd3, %rd4;
	ld.global.f32 	%f10, [%rd5];
$L__BB6_2:
	shl.b32 	%r11, %r1, 2;
	mov.u32 	%r12, _ZZ16scanHillisSteelePfS_iE4temp;
	add.s32 	%r2, %r12, %r11;
	st.shared.f32 	[%r2], %f10;
	bar.sync 	0;
	mov.u32 	%r3, %ntid.x;
	setp.lt.u32 	%p2, %r3, 2;
	mov.b32 	%r34, 0;
	@%p2 bra 	$L__BB6_8;
	mov.b32 	%r33, 0;
	mov.b32 	%r32, 1;
$L__BB6_4:
	xor.b32  	%r34, %r33, 1;
	setp.lt.u32 	%p3, %r1, %r32;
	@%p3 bra 	$L__BB6_6;
	mul.lo.s32 	%r15, %r33, %r3;
	add.s32 	%r16, %r15, %r1;
	shl.b32 	%r17, %r15, 2;
	add.s32 	%r18, %r2, %r17;
	ld.shared.f32 	%f7, [%r18];
	sub.s32 	%r19, %r16, %r32;
	shl.b32 	%r20, %r19, 2;
	add.s32 	%r22, %r12, %r20;
	ld.shared.f32 	%f8, [%r22];
	add.f32 	%f11, %f7, %f8;
	bra.uni 	$L__BB6_7;
$L__BB6_6:
	mul.lo.s32 	%r23, %r33, %r3;
	shl.b32 	%r24, %r23, 2;
	add.s32 	%r25, %r2, %r24;
	ld.shared.f32 	%f11, [%r25];
$L__BB6_7:
	mul.lo.s32 	%r26, %r34, %r3;
	shl.b32 	%r27, %r26, 2;
	add.s32 	%r28, %r2, %r27;
	st.shared.f32 	[%r28], %f11;
	bar.sync 	0;
	shl.b32 	%r32, %r32, 1;
	setp.lt.u32 	%p4, %r32, %r3;
	mov.u32 	%r33, %r34;
	@%p4 bra 	$L__BB6_4;
$L__BB6_8:
	setp.ge.s32 	%p5, %r1, %r9;
	@%p5 bra 	$L__BB6_10;
	mul.lo.s32 	%r29, %r34, %r3;
	shl.b32 	%r30, %r29, 2;
	add.s32 	%r31, %r2, %r30;
	ld.shared.f32 	%f9, [%r31];
	cvta.to.global.u64 	%rd6, %rd2;
	mul.wide.u32 	%rd7, %r1, 4;
	add.s64 	%rd8, %rd6, %rd7;
	st.global.f32 	[%rd8], %f9;
$L__BB6_10:
	ret;

}
	// .globl	_Z15histogramSharedPhPji
.visible .entry _Z15histogramSharedPhPji(
	.param .u64 .ptr .align 1 _Z15histogramSharedPhPji_param_0,
	.param .u64 .ptr .align 1 _Z15histogramSharedPhPji_param_1,
	.param .u32 _Z15histogramSharedPhPji_param_2
)
{
	.reg .pred 	%p<4>;
	.reg .b16 	%rs<2>;
	.reg .b32 	%r<16>;
	.reg .b64 	%rd<9>;
	// demoted variable
	.shared .align 4 .b8 _ZZ15histogramSharedPhPjiE11shared_hist[1024];
	ld.param.u64 	%rd1, [_Z15histogramSharedPhPji_param_0];
	ld.param.u64 	%rd2, [_Z15histogramSharedPhPji_param_1];
	ld.param.u32 	%r4, [_Z15histogramSharedPhPji_param_2];
	mov.u32 	%r1, %tid.x;
	mov.u32 	%r5, %ctaid.x;
	mov.u32 	%r6, %ntid.x;
	mad.lo.s32 	%r2, %r5, %r6, %r1;
	setp.gt.u32 	%p1, %r1, 255;
	shl.b32 	%r7, %r1, 2;
	mov.u32 	%r8, _ZZ15histogramSharedPhPjiE11shared_hist;
	add.s32 	%r3, %r8, %r7;
	@%p1 bra 	$L__BB7_2;
	mov.b32 	%r9, 0;
	st.shared.u32 	[%r3], %r9;
$L__BB7_2:
	bar.sync 	0;
	setp.ge.s32 	%p2, %r2, %r4;
	@%p2 bra 	$L__BB7_4;
	cvt.s64.s32 	%rd3, %r2;
	cvta.to.global.u64 	%rd4, %rd1;
	add.s64 	%rd5, %rd4, %rd3;
	ld.global.u8 	%rs1, [%rd5];
	mul.wide.u16 	%r10, %rs1, 4;
	add.s32 	%r12, %r8, %r10;
	atom.shared.add.u32 	%r13, [%r12], 1;
$L__BB7_4:
	setp.gt.u32 	%p3, %r1, 255;
	bar.sync 	0;
	@%p3 bra 	$L__BB7_6;
	cvta.to.global.u64 	%rd6, %rd2;
	mul.wide.u32 	%rd7, %r1, 4;
	add.s64 	%rd8, %rd6, %rd7;
	ld.shared.u32 	%r14, [%r3];
	atom.global.add.u32 	%r15, [%rd8], %r14;
$L__BB7_6:
	ret;

}


// ===== COMPILED SASS (sm_100) =====

	.target	sm_100

	.elftype	@"ET_EXEC"


//--------------------- .note.nv.tkinfo           --------------------------
	.section	.note.nv.tkinfo,"",@"SHT_NOTE"
	.sectionflags	@"SHF_NOTE_NV_TKINFO"
	.tkinfo
        /*0018*/ 	.word	0x00000002
        /*0030*/ 	.string	""
        /*0030*/ 	.string	"ptxas"
        /*0030*/ 	.string	"Cuda compilation tools, release 13.0, V13.0.88"
        /*0030*/ 	.string	"Build cuda_13.0.r13.0/compiler.36424714_0"
        /*0030*/ 	.string	"-arch sm_100 -m 64 "



//--------------------- .note.nv.cuinfo           --------------------------
	.section	.note.nv.cuinfo,"",@"SHT_NOTE"
	.sectionflags	@"SHF_NOTE_NV_CUINFO"
        /*0018*/ 	.short	0x0002
        /*001a*/ 	.short	0x0064
        /*001c*/ 	.short	0x0082
	.zero		2


//--------------------- .nv.info                  --------------------------
	.section	.nv.info,"",@"SHT_CUDA_INFO"
	.align	4


	//----- nvinfo : EIATTR_REGCOUNT
	.align		4
        /*0000*/ 	.byte	0x04, 0x2f
        /*0002*/ 	.short	(.L_1 - .L_0)
	.align		4
.L_0:
        /*0004*/ 	.word	index@(_Z11reduceNaivePfS_i)
        /*0008*/ 	.word	0x0000000b


	//----- nvinfo : EIATTR_FRAME_SIZE
	.align		4
.L_1:
        /*000c*/ 	.byte	0x04, 0x11
        /*000e*/ 	.short	(.L_3 - .L_2)
	.align		4
.L_2:
        /*0010*/ 	.word	index@(_Z11reduceNaivePfS_i)
        /*0014*/ 	.word	0x00000000


	//----- nvinfo : EIATTR_REGCOUNT
	.align		4
.L_3:
        /*0018*/ 	.byte	0x04, 0x2f
        /*001a*/ 	.short	(.L_5 - .L_4)
	.align		4
.L_4:
        /*001c*/ 	.word	index@(_Z15reduceOptimizedPfS_i)
        /*0020*/ 	.word	0x0000000b


	//----- nvinfo : EIATTR_FRAME_SIZE
	.align		4
.L_5:
        /*0024*/ 	.byte	0x04, 0x11
        /*0026*/ 	.short	(.L_7 - .L_6)
	.align		4
.L_6:
        /*0028*/ 	.word	index@(_Z15reduceOptimizedPfS_i)
        /*002c*/ 	.word	0x00000000


	//----- nvinfo : EIATTR_REGCOUNT
	.align		4
.L_7:
        /*0030*/ 	.byte	0x04, 0x2f
        /*0032*/ 	.short	(.L_9 - .L_8)
	.align		4
.L_8:
        /*0034*/ 	.word	index@(_Z14reduceUnrolledPfS_i)
        /*0038*/ 	.word	0x0000000e


	//----- nvinfo : EIATTR_FRAME_SIZE
	.align		4
.L_9:
        /*003c*/ 	.byte	0x04, 0x11
        /*003e*/ 	.short	(.L_11 - .L_10)
	.align		4
.L_10:
        /*0040*/ 	.word	index@(_Z14reduceUnrolledPfS_i)
        /*0044*/ 	.word	0x00000000


	//----- nvinfo : EIATTR_REGCOUNT
	.align		4
.L_11:
        /*0048*/ 	.byte	0x04, 0x2f
        /*004a*/ 	.short	(.L_13 - .L_12)
	.align		4
.L_12:
        /*004c*/ 	.word	index@(_Z15bankConflictBadPf)
        /*0050*/ 	.word	0x0000001e


	//----- nvinfo : EIATTR_FRAME_SIZE
	.align		4
.L_13:
        /*0054*/ 	.byte	0x04, 0x11
        /*0056*/ 	.short	(.L_15 - .L_14)
	.align		4
.L_14:
        /*0058*/ 	.word	index@(_Z15bankConflictBadPf)
        /*005c*/ 	.word	0x00000000


	//----- nvinfo : EIATTR_REGCOUNT
	.align		4
.L_15:
        /*0060*/ 	.byte	0x04, 0x2f
        /*0062*/ 	.short	(.L_17 - .L_16)
	.align		4
.L_16:
        /*0064*/ 	.word	index@(_Z16bankConflictGoodPf)
        /*0068*/ 	.word	0x00000016


	//----- nvinfo : EIATTR_FRAME_SIZE
	.align		4
.L_17:
        /*006c*/ 	.byte	0x04, 0x11
        /*006e*/ 	.short	(.L_19 - .L_18)
	.align		4
.L_18:
        /*0070*/ 	.word	index@(_Z16bankConflictGoodPf)
        /*0074*/ 	.word	0x00000000


	//----- nvinfo : EIATTR_REGCOUNT
	.align		4
.L_19:
        /*0078*/ 	.byte	0x04, 0x2f
        /*007a*/ 	.short	(.L_21 - .L_20)
	.align		4
.L_20:
        /*007c*/ 	.word	index@(_Z9stencil1DPfS_i)
        /*0080*/ 	.word	0x00000012


	//----- nvinfo : EIATTR_FRAME_SIZE
	.align		4
.L_21:
        /*0084*/ 	.byte	0x04, 0x11
        /*0086*/ 	.short	(.L_23 - .L_22)
	.align		4
.L_22:
        /*0088*/ 	.word	index@(_Z9stencil1DPfS_i)
        /*008c*/ 	.word	0x00000000


	//----- nvinfo : EIATTR_REGCOUNT
	.align		4
.L_23:
        /*0090*/ 	.byte	0x04, 0x2f
        /*0092*/ 	.short	(.L_25 - .L_24)
	.align		4
.L_24:
        /*0094*/ 	.word	index@(_Z16scanHillisSteelePfS_i)
        /*0098*/ 	.word	0x0000000a


	//----- nvinfo : EIATTR_FRAME_SIZE
	.align		4
.L_25:
        /*009c*/ 	.byte	0x04, 0x11
        /*009e*/ 	.short	(.L_27 - .L_26)
	.align		4
.L_26:
        /*00a0*/ 	.word	index@(_Z16scanHillisSteelePfS_i)
        /*00a4*/ 	.word	0x00000000


	//----- nvinfo : EIATTR_REGCOUNT
	.align		4
.L_27:
        /*00a8*/ 	.byte	0x04, 0x2f
        /*00aa*/ 	.short	(.L_29 - .L_28)
	.align		4
.L_28:
        /*00ac*/ 	.word	index@(_Z15histogramSharedPhPji)
        /*00b0*/ 	.word	0x0000000a


	//----- nvinfo : EIATTR_FRAME_SIZE
	.align		4
.L_29:
        /*00b4*/ 	.byte	0x04, 0x11
        /*00b6*/ 	.short	(.L_31 - .L_30)
	.align		4
.L_30:
        /*00b8*/ 	.word	index@(_Z15histogramSharedPhPji)
        /*00bc*/ 	.word	0x00000000


	//----- nvinfo : EIATTR_MIN_STACK_SIZE
	.align		4
.L_31:
        /*00c0*/ 	.byte	0x04, 0x12
        /*00c2*/ 	.short	(.L_33 - .L_32)
	.align		4
.L_32:
        /*00c4*/ 	.word	index@(_Z15histogramSharedPhPji)
        /*00c8*/ 	.word	0x00000000


	//----- nvinfo : EIATTR_MIN_STACK_SIZE
	.align		4
.L_33:
        /*00cc*/ 	.byte	0x04, 0x12
        /*00ce*/ 	.short	(.L_35 - .L_34)
	.align		4
.L_34:
        /*00d0*/ 	.word	index@(_Z16scanHillisSteelePfS_i)
        /*00d4*/ 	.word	0x00000000


	//----- nvinfo : EIATTR_MIN_STACK_SIZE
	.align		4
.L_35:
        /*00d8*/ 	.byte	0x04, 0x12
        /*00da*/ 	.short	(.L_37 - .L_36)
	.align		4
.L_36:
        /*00dc*/ 	.word	index@(_Z9stencil1DPfS_i)
        /*00e0*/ 	.word	0x00000000


	//----- nvinfo : EIATTR_MIN_STACK_SIZE
	.align		4
.L_37:
        /*00e4*/ 	.byte	0x04, 0x12
        /*00e6*/ 	.short	(.L_39 - .L_38)
	.align		4
.L_38:
        /*00e8*/ 	.word	index@(_Z16bankConflictGoodPf)
        /*00ec*/ 	.word	0x00000000


	//----- nvinfo : EIATTR_MIN_STACK_SIZE
	.align		4
.L_39:
        /*00f0*/ 	.byte	0x04, 0x12
        /*00f2*/ 	.short	(.L_41 - .L_40)
	.align		4
.L_40:
        /*00f4*/ 	.word	index@(_Z15bankConflictBadPf)
        /*00f8*/ 	.word	0x00000000


	//----- nvinfo : EIATTR_MIN_STACK_SIZE
	.align		4
.L_41:
        /*00fc*/ 	.byte	0x04, 0x12
        /*00fe*/ 	.short	(.L_43 - .L_42)
	.align		4
.L_42:
        /*0100*/ 	.word	index@(_Z14reduceUnrolledPfS_i)
        /*0104*/ 	.word	0x00000000


	//----- nvinfo : EIATTR_MIN_STACK_SIZE
	.align		4
.L_43:
        /*0108*/ 	.byte	0x04, 0x12
        /*010a*/ 	.short	(.L_45 - .L_44)
	.align		4
.L_44:
        /*010c*/ 	.word	index@(_Z15reduceOptimizedPfS_i)
        /*0110*/ 	.word	0x00000000


	//----- nvinfo : EIATTR_MIN_STACK_SIZE
	.align		4
.L_45:
        /*0114*/ 	.byte	0x04, 0x12
        /*0116*/ 	.short	(.L_47 - .L_46)
	.align		4
.L_46:
        /*0118*/ 	.word	index@(_Z11reduceNaivePfS_i)
        /*011c*/ 	.word	0x00000000
.L_47:


//--------------------- .nv.compat                --------------------------
	.section	.nv.compat,"",@"SHT_CUDA_COMPAT_INFO"
	.align	4
        /*0000*/ 	.byte	0x02, 0x09, 0x00, 0x00, 0x02, 0x02, 0x01, 0x00, 0x02, 0x05, 0x05, 0x00, 0x03, 0x07, 0x01, 0x01
        /*0010*/ 	.byte	0x02, 0x03, 0x00, 0x00, 0x02, 0x06, 0x01, 0x00, 0x04, 0x0b, 0x08, 0x00, 0x09, 0x00, 0x00, 0x00
        /*0020*/ 	.byte	0x00, 0x00, 0x00, 0x00


//--------------------- .nv.info._Z15histogramSharedPhPji --------------------------
	.section	.nv.info._Z15histogramSharedPhPji,"",@"SHT_CUDA_INFO"
	.sectionflags	@""
	.align	4


	//----- nvinfo : EIATTR_CUDA_API_VERSION
	.align		4
        /*0000*/ 	.byte	0x04, 0x37
        /*0002*/ 	.short	(.L_49 - .L_48)
.L_48:
        /*0004*/ 	.word	0x00000082


	//----- nvinfo : EIATTR_KPARAM_INFO
	.align		4
.L_49:
        /*0008*/ 	.byte	0x04, 0x17
        /*000a*/ 	.short	(.L_51 - .L_50)
.L_50:
        /*000c*/ 	.word	0x00000000
        /*0010*/ 	.short	0x0002
        /*0012*/ 	.short	0x0010
        /*0014*/ 	.byte	0x00, 0xf0, 0x11, 0x00


	//----- nvinfo : EIATTR_KPARAM_INFO
	.align		4
.L_51:
        /*0018*/ 	.byte	0x04, 0x17
        /*001a*/ 	.short	(.L_53 - .L_52)
.L_52:
        /*001c*/ 	.word	0x00000000
        /*0020*/ 	.short	0x0001
        /*0022*/ 	.short	0x0008
        /*0024*/ 	.byte	0x00, 0xf5, 0x21, 0x00


	//----- nvinfo : EIATTR_KPARAM_INFO
	.align		4
.L_53:
        /*0028*/ 	.byte	0x04, 0x17
        /*002a*/ 	.short	(.L_55 - .L_54)
.L_54:
        /*002c*/ 	.word	0x00000000
        /*0030*/ 	.short	0x0000
        /*0032*/ 	.short	0x0000
        /*0034*/ 	.byte	0x00, 0xf5, 0x21, 0x00


	//----- nvinfo : EIATTR_SPARSE_MMA_MASK
	.align		4
.L_55:
        /*0038*/ 	.byte	0x03, 0x50
        /*003a*/ 	.short	0x0000


	//----- nvinfo : EIATTR_MAXREG_COUNT
	.align		4
        /*003c*/ 	.byte	0x03, 0x1b
        /*003e*/ 	.short	0x00ff


	//----- nvinfo : EIATTR_NUM_BARRIERS
	.align		4
        /*0040*/ 	.byte	0x02, 0x4c
        /*0042*/ 	.byte	0x01
	.zero		1


	//----- nvinfo : EIATTR_MERCURY_ISA_VERSION
	.align		4
        /*0044*/ 	.byte	0x03, 0x5f
        /*0046*/ 	.short	0x0101


	//----- nvinfo : EIATTR_VRC_CTA_INIT_COUNT
	.align		4
        /*0048*/ 	.byte	0x02, 0x4a
	.zero		1
	.zero		1


	//----- nvinfo : EIATTR_EXIT_INSTR_OFFSETS
	.align		4
        /*004c*/ 	.byte	0x04, 0x1c
        /*004e*/ 	.short	(.L_57 - .L_56)


	//   ....[0]....
.L_56:
        /*0050*/ 	.word	0x00000190


	//   ....[1]....
        /*0054*/ 	.word	0x000001e0


	//----- nvinfo : EIATTR_CRS_STACK_SIZE
	.align		4
.L_57:
        /*0058*/ 	.byte	0x04, 0x1e
        /*005a*/ 	.short	(.L_59 - .L_58)
.L_58:
        /*005c*/ 	.word	0x00000000


	//----- nvinfo : EIATTR_CBANK_PARAM_SIZE
	.align		4
.L_59:
        /*0060*/ 	.byte	0x03, 0x19
        /*0062*/ 	.short	0x0014


	//----- nvinfo : EIATTR_PARAM_CBANK
	.align		4
        /*0064*/ 	.byte	0x04, 0x0a
        /*0066*/ 	.short	(.L_61 - .L_60)
	.align		4
.L_60:
        /*0068*/ 	.word	index@(.nv.constant0._Z15histogramSharedPhPji)
        /*006c*/ 	.short	0x0380
        /*006e*/ 	.short	0x0014


	//----- nvinfo : EIATTR_SW_WAR
	.align		4
.L_61:
        /*0070*/ 	.byte	0x04, 0x36
        /*0072*/ 	.short	(.L_63 - .L_62)
.L_62:
        /*0074*/ 	.word	0x00000008
.L_63:


//--------------------- .nv.info._Z16scanHillisSteelePfS_i --------------------------
	.section	.nv.info._Z16scanHillisSteelePfS_i,"",@"SHT_CUDA_INFO"
	.sectionflags	@""
	.align	4


	//----- nvinfo : EIATTR_CUDA_API_VERSION
	.align		4
        /*0000*/ 	.byte	0x04, 0x37
        /*0002*/ 	.short	(.L_65 - .L_64)
.L_64:
        /*0004*/ 	.word	0x00000082


	//----- nvinfo : EIATTR_KPARAM_INFO
	.align		4
.L_65:
        /*0008*/ 	.byte	0x04, 0x17
        /*000a*/ 	.short	(.L_67 - .L_66)
.L_66:
        /*000c*/ 	.word	0x00000000
        /*0010*/ 	.short	0x0002
        /*0012*/ 	.short	0x0010
        /*0014*/ 	.byte	0x00, 0xf0, 0x11, 0x00


	//----- nvinfo : EIATTR_KPARAM_INFO
	.align		4
.L_67:
        /*0018*/ 	.byte	0x04, 0x17
        /*001a*/ 	.short	(.L_69 - .L_68)
.L_68:
        /*001c*/ 	.word	0x00000000
        /*0020*/ 	.short	0x0001
        /*0022*/ 	.short	0x0008
        /*0024*/ 	.byte	0x00, 0xf5, 0x21, 0x00


	//----- nvinfo : EIATTR_KPARAM_INFO
	.align		4
.L_69:
        /*0028*/ 	.byte	0x04, 0x17
        /*002a*/ 	.short	(.L_71 - .L_70)
.L_70:
        /*002c*/ 	.word	0x00000000
        /*0030*/ 	.short	0x0000
        /*0032*/ 	.short	0x0000
        /*0034*/ 	.byte	0x00, 0xf5, 0x21, 0x00


	//----- nvinfo : EIATTR_SPARSE_MMA_MASK
	.align		4
.L_71:
        /*0038*/ 	.byte	0x03, 0x50
        /*003a*/ 	.short	0x0000


	//----- nvinfo : EIATTR_MAXREG_COUNT
	.align		4
        /*003c*/ 	.byte	0x03, 0x1b
        /*003e*/ 	.short	0x00ff


	//----- nvinfo : EIATTR_NUM_BARRIERS
	.align		4
        /*0040*/ 	.byte	0x02, 0x4c
        /*0042*/ 	.byte	0x01
	.zero		1


	//----- nvinfo : EIATTR_MERCURY_ISA_VERSION
	.align		4
        /*0044*/ 	.byte	0x03, 0x5f
        /*0046*/ 	.short	0x0101


	//----- nvinfo : EIATTR_VRC_CTA_INIT_COUNT
	.align		4
        /*0048*/ 	.byte	0x02, 0x4a
	.zero		1
	.zero		1


	//----- nvinfo : EIATTR_EXIT_INSTR_OFFSETS
	.align		4
        /*004c*/ 	.byte	0x04, 0x1c
        /*004e*/ 	.short	(.L_73 - .L_72)


	//   ....[0]....
.L_72:
        /*0050*/ 	.word	0x00000270


	//   ....[1]....
        /*0054*/ 	.word	0x000002e0


	//----- nvinfo : EIATTR_CBANK_PARAM_SIZE
	.align		4
.L_73:
        /*0058*/ 	.byte	0x03, 0x19
        /*005a*/ 	.short	0x0014


	//----- nvinfo : EIATTR_PARAM_CBANK
	.align		4
        /*005c*/ 	.byte	0x04, 0x0a
        /*005e*/ 	.short	(.L_75 - .L_74)
	.align		4
.L_74:
        /*0060*/ 	.word	index@(.nv.constant0._Z16scanHillisSteelePfS_i)
        /*0064*/ 	.short	0x0380
        /*0066*/ 	.short	0x0014


	//----- nvinfo : EIATTR_SW_WAR
	.align		4
.L_75:
        /*0068*/ 	.byte	0x04, 0x36
        /*006a*/ 	.short	(.L_77 - .L_76)
.L_76:
        /*006c*/ 	.word	0x00000008
.L_77:


//--------------------- .nv.info._Z9stencil1DPfS_i --------------------------
	.section	.nv.info._Z9stencil1DPfS_i,"",@"SHT_CUDA_INFO"
	.sectionflags	@""
	.align	4


	//----- nvinfo : EIATTR_CUDA_API_VERSION
	.align		4
        /*0000*/ 	.byte	0x04, 0x37
        /*0002*/ 	.short	(.L_79 - .L_78)
.L_78:
        /*0004*/ 	.word	0x00000082


	//----- nvinfo : EIATTR_KPARAM_INFO
	.align		4
.L_79:
        /*0008*/ 	.byte	0x04, 0x17
        /*000a*/ 	.short	(.L_81 - .L_80)
.L_80:
        /*000c*/ 	.word	0x00000000
        /*0010*/ 	.short	0x0002
        /*0012*/ 	.short	0x0010
        /*0014*/ 	.byte	0x00, 0xf0, 0x11, 0x00


	//----- nvinfo : EIATTR_KPARAM_INFO
	.align		4
.L_81:
        /*0018*/ 	.byte	0x04, 0x17
        /*001a*/ 	.short	(.L_83 - .L_82)
.L_82:
        /*001c*/ 	.word	0x00000000
        /*0020*/ 	.short	0x0001
        /*0022*/ 	.short	0x0008
        /*0024*/ 	.byte	0x00, 0xf5, 0x21, 0x00


	//----- nvinfo : EIATTR_KPARAM_INFO
	.align		4
.L_83:
        /*0028*/ 	.byte	0x04, 0x17
        /*002a*/ 	.short	(.L_85 - .L_84)
.L_84:
        /*002c*/ 	.word	0x00000000
        /*0030*/ 	.short	0x0000
        /*0032*/ 	.short	0x0000
        /*0034*/ 	.byte	0x00, 0xf5, 0x21, 0x00


	//----- nvinfo : EIATTR_SPARSE_MMA_MASK
	.align		4
.L_85:
        /*0038*/ 	.byte	0x03, 0x50
        /*003a*/ 	.short	0x0000


	//----- nvinfo : EIATTR_MAXREG_COUNT
	.align		4
        /*003c*/ 	.byte	0x03, 0x1b
        /*003e*/ 	.short	0x00ff


	//----- nvinfo : EIATTR_NUM_BARRIERS
	.align		4
        /*0040*/ 	.byte	0x02, 0x4c
        /*0042*/ 	.byte	0x01
	.zero		1


	//----- nvinfo : EIATTR_MERCURY_ISA_VERSION
	.align		4
        /*0044*/ 	.byte	0x03, 0x5f
        /*0046*/ 	.short	0x0101


	//----- nvinfo : EIATTR_VRC_CTA_INIT_COUNT
	.align		4
        /*0048*/ 	.byte	0x02, 0x4a
	.zero		1
	.zero		1


	//----- nvinfo : EIATTR_EXIT_INSTR_OFFSETS
	.align		4
        /*004c*/ 	.byte	0x04, 0x1c
        /*004e*/ 	.short	(.L_87 - .L_86)


	//   ....[0]....
.L_86:
        /*0050*/ 	.word	0x00000240


	//   ....[1]....
        /*0054*/ 	.word	0x00000360


	//----- nvinfo : EIATTR_CRS_STACK_SIZE
	.align		4
.L_87:
        /*0058*/ 	.byte	0x04, 0x1e
        /*005a*/ 	.short	(.L_89 - .L_88)
.L_88:
        /*005c*/ 	.word	0x00000000


	//----- nvinfo : EIATTR_CBANK_PARAM_SIZE
	.align		4
.L_89:
        /*0060*/ 	.byte	0x03, 0x19
        /*0062*/ 	.short	0x0014


	//----- nvinfo : EIATTR_PARAM_CBANK
	.align		4
        /*0064*/ 	.byte	0x04, 0x0a
        /*0066*/ 	.short	(.L_91 - .L_90)
	.align		4
.L_90:
        /*0068*/ 	.word	index@(.nv.constant0._Z9stencil1DPfS_i)
        /*006c*/ 	.short	0x0380
        /*006e*/ 	.short	0x0014


	//----- nvinfo : EIATTR_SW_WAR
	.align		4
.L_91:
        /*0070*/ 	.byte	0x04, 0x36
        /*0072*/ 	.short	(.L_93 - .L_92)
.L_92:
        /*0074*/ 	.word	0x00000008
.L_93:


//--------------------- .nv.info._Z16bankConflictGoodPf --------------------------
	.section	.nv.info._Z16bankConflictGoodPf,"",@"SHT_CUDA_INFO"
	.sectionflags	@""
	.align	4


	//----- nvinfo : EIATTR_CUDA_API_VERSION
	.align		4
        /*0000*/ 	.byte	0x04, 0x37
        /*0002*/ 	.short	(.L_95 - .L_94)
.L_94:
        /*0004*/ 	.word	0x00000082


	//----- nvinfo : EIATTR_KPARAM_INFO
	.align		4
.L_95:
        /*0008*/ 	.byte	0x04, 0x17
        /*000a*/ 	.short	(.L_97 - .L_96)
.L_96:
        /*000c*/ 	.word	0x00000000
        /*0010*/ 	.short	0x0000
        /*0012*/ 	.short	0x0000
        /*0014*/ 	.byte	0x00, 0xf5, 0x21, 0x00


	//----- nvinfo : EIATTR_SPARSE_MMA_MASK
	.align		4
.L_97:
        /*0018*/ 	.byte	0x03, 0x50
        /*001a*/ 	.short	0x0000


	//----- nvinfo : EIATTR_MAXREG_COUNT
	.align		4
        /*001c*/ 	.byte	0x03, 0x1b
        /*001e*/ 	.short	0x00ff


	//----- nvinfo : EIATTR_NUM_BARRIERS
	.align		4
        /*0020*/ 	.byte	0x02, 0x4c
        /*0022*/ 	.byte	0x01
	.zero		1


	//----- nvinfo : EIATTR_MERCURY_ISA_VERSION
	.align		4
        /*0024*/ 	.byte	0x03, 0x5f
        /*0026*/ 	.short	0x0101


	//----- nvinfo : EIATTR_VRC_CTA_INIT_COUNT
	.align		4
        /*0028*/ 	.byte	0x02, 0x4a
	.zero		1
	.zero		1


	//----- nvinfo : EIATTR_EXIT_INSTR_OFFSETS
	.align		4
        /*002c*/ 	.byte	0x04, 0x1c
        /*002e*/ 	.short	(.L_99 - .L_98)


	//   ....[0]....
.L_98:
        /*0030*/ 	.word	0x00000a90


	//----- nvinfo : EIATTR_CBANK_PARAM_SIZE
	.align		4
.L_99:
        /*0034*/ 	.byte	0x03, 0x19
        /*0036*/ 	.short	0x0008


	//----- nvinfo : EIATTR_PARAM_CBANK
	.align		4
        /*0038*/ 	.byte	0x04, 0x0a
        /*003a*/ 	.short	(.L_101 - .L_100)
	.align		4
.L_100:
        /*003c*/ 	.word	index@(.nv.constant0._Z16bankConflictGoodPf)
        /*0040*/ 	.short	0x0380
        /*0042*/ 	.short	0x0008


	//----- nvinfo : EIATTR_SW_WAR
	.align		4
.L_101:
        /*0044*/ 	.byte	0x04, 0x36
        /*0046*/ 	.short	(.L_103 - .L_102)
.L_102:
        /*0048*/ 	.word	0x00000008
.L_103:


//--------------------- .nv.info._Z15bankConflictBadPf --------------------------
	.section	.nv.info._Z15bankConflictBadPf,"",@"SHT_CUDA_INFO"
	.sectionflags	@""
	.align	4


	//----- nvinfo : EIATTR_CUDA_API_VERSION
	.align		4
        /*0000*/ 	.byte	0x04, 0x37
        /*0002*/ 	.short	(.L_105 - .L_104)
.L_104:
        /*0004*/ 	.word	0x00000082


	//----- nvinfo : EIATTR_KPARAM_INFO
	.align		4
.L_105:
        /*0008*/ 	.byte	0x04, 0x17
        /*000a*/ 	.short	(.L_107 - .L_106)
.L_106:
        /*000c*/ 	.word	0x00000000
        /*0010*/ 	.short	0x0000
        /*0012*/ 	.short	0x0000
        /*0014*/ 	.byte	0x00, 0xf5, 0x21, 0x00


	//----- nvinfo : EIATTR_SPARSE_MMA_MASK
	.align		4
.L_107:
        /*0018*/ 	.byte	0x03, 0x50
        /*001a*/ 	.short	0x0000


	//----- nvinfo : EIATTR_MAXREG_COUNT
	.align		4
        /*001c*/ 	.byte	0x03, 0x1b
        /*001e*/ 	.short	0x00ff


	//----- nvinfo : EIATTR_NUM_BARRIERS
	.align		4
        /*0020*/ 	.byte	0x02, 0x4c
        /*0022*/ 	.byte	0x01
	.zero		1


	//----- nvinfo : EIATTR_MERCURY_ISA_VERSION
	.align		4
        /*0024*/ 	.byte	0x03, 0x5f
        /*0026*/ 	.short	0x0101


	//----- nvinfo : EIATTR_VRC_CTA_INIT_COUNT
	.align		4
        /*0028*/ 	.byte	0x02, 0x4a
	.zero		1
	.zero		1


	//----- nvinfo : EIATTR_EXIT_INSTR_OFFSETS
	.align		4
        /*002c*/ 	.byte	0x04, 0x1c
        /*002e*/ 	.short	(.L_109 - .L_108)


	//   ....[0]....
.L_108:
        /*0030*/ 	.word	0x00000920


	//----- nvinfo : EIATTR_CBANK_PARAM_SIZE
	.align		4
.L_109:
        /*0034*/ 	.byte	0x03, 0x19
        /*0036*/ 	.short	0x0008


	//----- nvinfo : EIATTR_PARAM_CBANK
	.align		4
        /*0038*/ 	.byte	0x04, 0x0a
        /*003a*/ 	.short	(.L_111 - .L_110)
	.align		4
.L_110:
        /*003c*/ 	.word	index@(.nv.constant0._Z15bankConflictBadPf)
        /*0040*/ 	.short	0x0380
        /*0042*/ 	.short	0x0008


	//----- nvinfo : EIATTR_SW_WAR
	.align		4
.L_111:
        /*0044*/ 	.byte	0x04, 0x36
        /*0046*/ 	.short	(.L_113 - .L_112)
.L_112:
        /*0048*/ 	.word	0x00000008
.L_113:


//--------------------- .nv.info._Z14reduceUnrolledPfS_i --------------------------
	.section	.nv.info._Z14reduceUnrolledPfS_i,"",@"SHT_CUDA_INFO"
	.sectionflags	@""
	.align	4


	//----- nvinfo : EIATTR_CUDA_API_VERSION
	.align		4
        /*0000*/ 	.byte	0x04, 0x37
        /*0002*/ 	.short	(.L_115 - .L_114)
.L_114:
        /*0004*/ 	.word	0x00000082


	//----- nvinfo : EIATTR_KPARAM_INFO
	.align		4
.L_115:
        /*0008*/ 	.byte	0x04, 0x17
        /*000a*/ 	.short	(.L_117 - .L_116)
.L_116:
        /*000c*/ 	.word	0x00000000
        /*0010*/ 	.short	0x0002
        /*0012*/ 	.short	0x0010
        /*0014*/ 	.byte	0x00, 0xf0, 0x11, 0x00


	//----- nvinfo : EIATTR_KPARAM_INFO
	.align		4
.L_117:
        /*0018*/ 	.byte	0x04, 0x17
        /*001a*/ 	.short	(.L_119 - .L_118)
.L_118:
        /*001c*/ 	.word	0x00000000
        /*0020*/ 	.short	0x0001
        /*0022*/ 	.short	0x0008
        /*0024*/ 	.byte	0x00, 0xf5, 0x21, 0x00


	//----- nvinfo : EIATTR_KPARAM_INFO
	.align		4
.L_119:
        /*0028*/ 	.byte	0x04, 0x17
        /*002a*/ 	.short	(.L_121 - .L_120)
.L_120:
        /*002c*/ 	.word	0x00000000
        /*0030*/ 	.short	0x0000
        /*0032*/ 	.short	0x0000
        /*0034*/ 	.byte	0x00, 0xf5, 0x21, 0x00


	//----- nvinfo : EIATTR_SPARSE_MMA_MASK
	.align		4
.L_121:
        /*0038*/ 	.byte	0x03, 0x50
        /*003a*/ 	.short	0x0000


	//----- nvinfo : EIATTR_MAXREG_COUNT
	.align		4
        /*003c*/ 	.byte	0x03, 0x1b
        /*003e*/ 	.short	0x00ff


	//----- nvinfo : EIATTR_NUM_BARRIERS
	.align		4
        /*0040*/ 	.byte	0x02, 0x4c
        /*0042*/ 	.byte	0x01
	.zero		1


	//----- nvinfo : EIATTR_MERCURY_ISA_VERSION
	.align		4
        /*0044*/ 	.byte	0x03, 0x5f
        /*0046*/ 	.short	0x0101


	//----- nvinfo : EIATTR_VRC_CTA_INIT_COUNT
	.align		4
        /*0048*/ 	.byte	0x02, 0x4a
	.zero		1
	.zero		1


	//----- nvinfo : EIATTR_EXIT_INSTR_OFFSETS
	.align		4
        /*004c*/ 	.byte	0x04, 0x1c
        /*004e*/ 	.short	(.L_123 - .L_122)


	//   ....[0]....
.L_122:
        /*0050*/ 	.word	0x00000350


	//   ....[1]....
        /*0054*/ 	.word	0x000005f0


	//   ....[2]....
        /*0058*/ 	.word	0x00000640


	//----- nvinfo : EIATTR_CBANK_PARAM_SIZE
	.align		4
.L_123:
        /*005c*/ 	.byte	0x03, 0x19
        /*005e*/ 	.short	0x0014


	//----- nvinfo : EIATTR_PARAM_CBANK
	.align		4
        /*0060*/ 	.byte	0x04, 0x0a
        /*0062*/ 	.short	(.L_125 - .L_124)
	.align		4
.L_124:
        /*0064*/ 	.word	index@(.nv.constant0._Z14reduceUnrolledPfS_i)
        /*0068*/ 	.short	0x0380
        /*006a*/ 	.short	0x0014


	//----- nvinfo : EIATTR_SW_WAR
	.align		4
.L_125:
        /*006c*/ 	.byte	0x04, 0x36
        /*006e*/ 	.short	(.L_127 - .L_126)
.L_126:
        /*0070*/ 	.word	0x00000008
.L_127:


//--------------------- .nv.info._Z15reduceOptimizedPfS_i --------------------------
	.section	.nv.info._Z15reduceOptimizedPfS_i,"",@"SHT_CUDA_INFO"
	.sectionflags	@""
	.align	4


	//----- nvinfo : EIATTR_CUDA_API_VERSION
	.align		4
        /*0000*/ 	.byte	0x04, 0x37
        /*0002*/ 	.short	(.L_129 - .L_128)
.L_128:
        /*0004*/ 	.word	0x00000082


	//----- nvinfo : EIATTR_KPARAM_INFO
	.align		4
.L_129:
        /*0008*/ 	.byte	0x04, 0x17
        /*000a*/ 	.short	(.L_131 - .L_130)
.L_130:
        /*000c*/ 	.word	0x00000000
        /*0010*/ 	.short	0x0002
        /*0012*/ 	.short	0x0010
        /*0014*/ 	.byte	0x00, 0xf0, 0x11, 0x00


	//----- nvinfo : EIATTR_KPARAM_INFO
	.align		4
.L_131:
        /*0018*/ 	.byte	0x04, 0x17
        /*001a*/ 	.short	(.L_133 - .L_132)
.L_132:
        /*001c*/ 	.word	0x00000000
        /*0020*/ 	.short	0x0001
        /*0022*/ 	.short	0x0008
        /*0024*/ 	.byte	0x00, 0xf5, 0x21, 0x00


	//----- nvinfo : EIATTR_KPARAM_INFO
	.align		4
.L_133:
        /*0028*/ 	.byte	0x04, 0x17
        /*002a*/ 	.short	(.L_135 - .L_134)
.L_134:
        /*002c*/ 	.word	0x00000000
        /*0030*/ 	.short	0x0000
        /*0032*/ 	.short	0x0000
        /*0034*/ 	.byte	0x00, 0xf5, 0x21, 0x00


	//----- nvinfo : EIATTR_SPARSE_MMA_MASK
	.align		4
.L_135:
        /*0038*/ 	.byte	0x03, 0x50
        /*003a*/ 	.short	0x0000


	//----- nvinfo : EIATTR_MAXREG_COUNT
	.align		4
        /*003c*/ 	.byte	0x03, 0x1b
        /*003e*/ 	.short	0x00ff


	//----- nvinfo : EIATTR_NUM_BARRIERS
	.align		4
        /*0040*/ 	.byte	0x02, 0x4c
        /*0042*/ 	.byte	0x01
	.zero		1


	//----- nvinfo : EIATTR_MERCURY_ISA_VERSION
	.align		4
        /*0044*/ 	.byte	0x03, 0x5f
        /*0046*/ 	.short	0x0101


	//----- nvinfo : EIATTR_VRC_CTA_INIT_COUNT
	.align		4
        /*0048*/ 	.byte	0x02, 0x4a
	.zero		1
	.zero		1


	//----- nvinfo : EIATTR_EXIT_INSTR_OFFSETS
	.align		4
        /*004c*/ 	.byte	0x04, 0x1c
        /*004e*/ 	.short	(.L_137 - .L_136)


	//   ....[0]....
.L_136:
        /*0050*/ 	.word	0x00000210


	//   ....[1]....
        /*0054*/ 	.word	0x00000290


	//----- nvinfo : EIATTR_CBANK_PARAM_SIZE
	.align		4
.L_137:
        /*0058*/ 	.byte	0x03, 0x19
        /*005a*/ 	.short	0x0014


	//----- nvinfo : EIATTR_PARAM_CBANK
	.align		4
        /*005c*/ 	.byte	0x04, 0x0a
        /*005e*/ 	.short	(.L_139 - .L_138)
	.align		4
.L_138:
        /*0060*/ 	.word	index@(.nv.constant0._Z15reduceOptimizedPfS_i)
        /*0064*/ 	.short	0x0380
        /*0066*/ 	.short	0x0014


	//----- nvinfo : EIATTR_SW_WAR
	.align		4
.L_139:
        /*0068*/ 	.byte	0x04, 0x36
        /*006a*/ 	.short	(.L_141 - .L_140)
.L_140:
        /*006c*/ 	.word	0x00000008
.L_141:


//--------------------- .nv.info._Z11reduceNaivePfS_i --------------------------
	.section	.nv.info._Z11reduceNaivePfS_i,"",@"SHT_CUDA_INFO"
	.sectionflags	@""
	.align	4


	//----- nvinfo : EIATTR_CUDA_API_VERSION
	.align		4
        /*0000*/ 	.byte	0x04, 0x37
        /*0002*/ 	.short	(.L_143 - .L_142)
.L_142:
        /*0004*/ 	.word	0x00000082


	//----- nvinfo : EIATTR_KPARAM_INFO
	.align		4
.L_143:
        /*0008*/ 	.byte	0x04, 0x17
        /*000a*/ 	.short	(.L_145 - .L_144)
.L_144:
        /*000c*/ 	.word	0x00000000
        /*0010*/ 	.short	0x0002
        /*0012*/ 	.short	0x0010
        /*0014*/ 	.byte	0x00, 0xf0, 0x11, 0x00


	//----- nvinfo : EIATTR_KPARAM_INFO
	.align		4
.L_145:
        /*0018*/ 	.byte	0x04, 0x17
        /*001a*/ 	.short	(.L_147 - .L_146)
.L_146:
        /*001c*/ 	.word	0x00000000
        /*0020*/ 	.short	0x0001
        /*0022*/ 	.short	0x0008
        /*0024*/ 	.byte	0x00, 0xf5, 0x21, 0x00


	//----- nvinfo : EIATTR_KPARAM_INFO
	.align		4
.L_147:
        /*0028*/ 	.byte	0x04, 0x17
        /*002a*/ 	.short	(.L_149 - .L_148)
.L_148:
        /*002c*/ 	.word	0x00000000
        /*0030*/ 	.short	0x0000
        /*0032*/ 	.short	0x0000
        /*0034*/ 	.byte	0x00, 0xf5, 0x21, 0x00


	//----- nvinfo : EIATTR_SPARSE_MMA_MASK
	.align		4
.L_149:
        /*0038*/ 	.byte	0x03, 0x50
        /*003a*/ 	.short	0x0000


	//----- nvinfo : EIATTR_MAXREG_COUNT
	.align		4
        /*003c*/ 	.byte	0x03, 0x1b
        /*003e*/ 	.short	0x00ff


	//----- nvinfo : EIATTR_NUM_BARRIERS
	.align		4
        /*0040*/ 	.byte	0x02, 0x4c
        /*0042*/ 	.byte	0x01
	.zero		1


	//----- nvinfo : EIATTR_MERCURY_ISA_VERSION
	.align		4
        /*0044*/ 	.byte	0x03, 0x5f
        /*0046*/ 	.short	0x0101


	//----- nvinfo : EIATTR_VRC_CTA_INIT_COUNT
	.align		4
        /*0048*/ 	.byte	0x02, 0x4a
	.zero		1
	.zero		1


	//----- nvinfo : EIATTR_EXIT_INSTR_OFFSETS
	.align		4
        /*004c*/ 	.byte	0x04, 0x1c
        /*004e*/ 	.short	(.L_151 - .L_150)


	//   ....[0]....
.L_150:
        /*0050*/ 	.word	0x00000220


	//   ....[1]....
        /*0054*/ 	.word	0x000002a0


	//----- nvinfo : EIATTR_CBANK_PARAM_SIZE
	.align		4
.L_151:
        /*0058*/ 	.byte	0x03, 0x19
        /*005a*/ 	.short	0x0014


	//----- nvinfo : EIATTR_PARAM_CBANK
	.align		4
        /*005c*/ 	.byte	0x04, 0x0a
        /*005e*/ 	.short	(.L_153 - .L_152)
	.align		4
.L_152:
        /*0060*/ 	.word	index@(.nv.constant0._Z11reduceNaivePfS_i)
        /*0064*/ 	.short	0x0380
        /*0066*/ 	.short	0x0014


	//----- nvinfo : EIATTR_SW_WAR
	.align		4
.L_153:
        /*0068*/ 	.byte	0x04, 0x36
        /*006a*/ 	.short	(.L_155 - .L_154)
.L_154:
        /*006c*/ 	.word	0x00000008
.L_155:


//--------------------- .nv.callgraph             --------------------------
	.section	.nv.callgraph,"",@"SHT_CUDA_CALLGRAPH"
	.align	4
	.sectionentsize	8
	.align		4
        /*0000*/ 	.word	0x00000000
	.align		4
        /*0004*/ 	.word	0xffffffff
	.align		4
        /*0008*/ 	.word	0x00000000
	.align		4
        /*000c*/ 	.word	0xfffffffe
	.align		4
        /*0010*/ 	.word	0x00000000
	.align		4
        /*0014*/ 	.word	0xfffffffd
	.align		4
        /*0018*/ 	.word	0x00000000
	.align		4
        /*001c*/ 	.word	0xfffffffc


//--------------------- .text._Z15histogramSharedPhPji --------------------------
	.section	.text._Z15histogramSharedPhPji,"ax",@progbits
	.align	128
        .global         _Z15histogramSharedPhPji
        .type           _Z15histogramSharedPhPji,@function
        .size           _Z15histogramSharedPhPji,(.L_x_33 - _Z15histogramSharedPhPji)
        .other          _Z15histogramSharedPhPji,@"STO_CUDA_ENTRY STV_DEFAULT"
_Z15histogramSharedPhPji:
.text._Z15histogramSharedPhPji:
[----:B------:R-:W-:Y:S01]  /*0000*/  LDC R1, c[0x0][0x37c] ;  /* 0x0000df00ff017b82 */ /* 0x000fe20000000800 */
[----:B------:R-:W0:Y:S07]  /*0010*/  S2R R7, SR_TID.X ;  /* 0x0000000000077919 */ /* 0x000e2e0000002100 */
[----:B------:R-:W1:Y:S01]  /*0020*/  S2UR UR6, SR_CTAID.X ;  /* 0x00000000000679c3 */ /* 0x000e620000002500 */
[----:B------:R-:W2:Y:S01]  /*0030*/  LDCU UR7, c[0x0][0x390] ;  /* 0x00007200ff0777ac */ /* 0x000ea20008000800 */
[----:B------:R-:W-:Y:S01]  /*0040*/  BSSY.RECONVERGENT B0, `(.L_x_0) ;  /* 0x0000013000007945 */ /* 0x000fe20003800200 */
[----:B------:R-:W-:-:S05]  /*0050*/  UMOV UR4, 0x400 ;  /* 0x0000040000047882 */ /* 0x000fca0000000000 */
[----:B------:R-:W1:Y:S08]  /*0060*/  LDC R0, c[0x0][0x360] ;  /* 0x0000d800ff007b82 */ /* 0x000e700000000800 */
[----:B------:R-:W3:Y:S01]  /*0070*/  S2UR UR5, SR_CgaCtaId ;  /* 0x00000000000579c3 */ /* 0x000ee20000008800 */
[----:B0-----:R-:W-:Y:S01]  /*0080*/  ISETP.GT.U32.AND P0, PT, R7, 0xff, PT ;  /* 0x000000ff0700780c */ /* 0x001fe20003f04070 */
[----:B-1----:R-:W-:-:S05]  /*0090*/  IMAD R0, R0, UR6, R7 ;  /* 0x0000000600007c24 */ /* 0x002fca000f8e0207 */
[----:B--2---:R-:W-:Y:S01]  /*00a0*/  ISETP.GE.AND P1, PT, R0, UR7, PT ;  /* 0x0000000700007c0c */ /* 0x004fe2000bf26270 */
[----:B------:R-:W0:Y:S01]  /*00b0*/  LDCU.64 UR6, c[0x0][0x358] ;  /* 0x00006b00ff0677ac */ /* 0x000e220008000a00 */
[----:B---3--:R-:W-:-:S06]  /*00c0*/  ULEA UR4, UR5, UR4, 0x18 ;  /* 0x0000000405047291 */ /* 0x008fcc000f8ec0ff */
[----:B------:R-:W-:-:S05]  /*00d0*/  LEA R4, R7, UR4, 0x2 ;  /* 0x0000000407047c11 */ /* 0x000fca000f8e10ff */
[----:B------:R1:W-:Y:S01]  /*00e0*/  @!P0 STS [R4], RZ ;  /* 0x000000ff04008388 */ /* 0x0003e20000000800 */
[----:B------:R-:W-:Y:S06]  /*00f0*/  BAR.SYNC.DEFER_BLOCKING 0x0 ;  /* 0x0000000000007b1d */ /* 0x000fec0000010000 */
[----:B------:R-:W-:Y:S05]  /*0100*/  @P1 BRA `(.L_x_1) ;  /* 0x0000000000181947 */ /* 0x000fea0003800000 */
[----:B------:R-:W2:Y:S02]  /*0110*/  LDCU.64 UR8, c[0x0][0x380] ;  /* 0x00007000ff0877ac */ /* 0x000ea40008000a00 */
[----:B--2---:R-:W-:-:S04]  /*0120*/  IADD3 R2, P1, PT, R0, UR8, RZ ;  /* 0x0000000800027c10 */ /* 0x004fc8000ff3e0ff */
[----:B------:R-:W-:-:S05]  /*0130*/  LEA.HI.X.SX32 R3, R0, UR9, 0x1, P1 ;  /* 0x0000000900037c11 */ /* 0x000fca00088f0eff */
[----:B0-----:R-:W2:Y:S02]  /*0140*/  LDG.E.U8 R2, desc[UR6][R2.64] ;  /* 0x0000000602027981 */ /* 0x001ea4000c1e1100 */
[----:B--2---:R-:W-:-:S05]  /*0150*/  LEA R0, R2, UR4, 0x2 ;  /* 0x0000000402007c11 */ /* 0x004fca000f8e10ff */
[----:B------:R2:W-:Y:S02]  /*0160*/  ATOMS.POPC.INC.32 RZ, [R0+URZ] ;  /* 0x0000000000ff7f8c */ /* 0x0005e4000d8000ff */
.L_x_1:
[----:B0-----:R-:W-:Y:S05]  /*0170*/  BSYNC.RECONVERGENT B0 ;  /* 0x0000000000007941 */ /* 0x001fea0003800200 */
.L_x_0:
[----:B------:R-:W-:Y:S06]  /*0180*/  BAR.SYNC.DEFER_BLOCKING 0x0 ;  /* 0x0000000000007b1d */ /* 0x000fec0000010000 */
[----:B------:R-:W-:Y:S05]  /*0190*/  @P0 EXIT ;  /* 0x000000000000094d */ /* 0x000fea0003800000 */
[----:B------:R-:W0:Y:S01]  /*01a0*/  LDS R5, [R4] ;  /* 0x0000000004057984 */ /* 0x000e220000000800 */
[----:B------:R-:W3:Y:S02]  /*01b0*/  LDC.64 R2, c[0x0][0x388] ;  /* 0x0000e200ff027b82 */ /* 0x000ee40000000a00 */
[----:B---3--:R-:W-:-:S05]  /*01c0*/  IMAD.WIDE.U32 R2, R7, 0x4, R2 ;  /* 0x0000000407027825 */ /* 0x008fca00078e0002 */
[----:B0-----:R-:W-:Y:S01]  /*01d0*/  REDG.E.ADD.STRONG.GPU desc[UR6][R2.64], R5 ;  /* 0x000000050200798e */ /* 0x001fe2000c12e106 */
[----:B------:R-:W-:Y:S05]  /*01e0*/  EXIT ;  /* 0x000000000000794d */ /* 0x000fea0003800000 */
.L_x_2:
[----:B------:R-:W-:-:S00]  /*01f0*/  BRA `(.L_x_2) ;  /* 0xfffffffc00fc7947 */ /* 0x000fc0000383ffff */
[----:B------:R-:W-:-:S00]  /*0200*/  NOP ;  /* 0x0000000000007918 */ /* 0x000fc00000000000 */
[----:B------:R-:W-:-:S00]  /*0210*/  NOP ;  /* 0x0000000000007918 */ /* 0x000fc00000000000 */
[----:B------:R-:W-:-:S00]  /*0220*/  NOP ;  /* 0x0000000000007918 */ /* 0x000fc00000000000 */
[----:B------:R-:W-:-:S00]  /*0230*/  NOP ;  /* 0x0000000000007918 */ /* 0x000fc00000000000 */
[----:B------:R-:W-:-:S00]  /*0240*/  NOP ;  /* 0x0000000000007918 */ /* 0x000fc00000000000 */
[----:B------:R-:W-:-:S00]  /*0250*/  NOP ;  /* 0x0000000000007918 */ /* 0x000fc00000000000 */
[----:B------:R-:W-:-:S00]  /*0260*/  NOP ;  /* 0x0000000000007918 */ /* 0x000fc00000000000 */
[----:B------:R-:W-:-:S00]  /*0270*/  NOP ;  /* 0x0000000000007918 */ /* 0x000fc00000000000 */
.L_x_33:


//--------------------- .text._Z16scanHillisSteelePfS_i --------------------------
	.section	.text._Z16scanHillisSteelePfS_i,"ax",@progbits
	.align	128
        .global         _Z16scanHillisSteelePfS_i
        .type           _Z16scanHillisSteelePfS_i,@function
        .size           _Z16scanHillisSteelePfS_i,(.L_x_34 - _Z16scanHillisSteelePfS_i)
        .other          _Z16scanHillisSteelePfS_i,@"STO_CUDA_ENTRY STV_DEFAULT"
_Z16scanHillisSteelePfS_i:
.text._Z16scanHillisSteelePfS_i:
[----:B------:R-:W-:Y:S01]  /*0000*/  LDC R1, c[0x0][0x37c] ;  /* 0x0000df00ff017b82 */ /* 0x000fe20000000800 */
[----:B------:R-:W0:Y:S01]  /*0010*/  S2R R7, SR_TID.X ;  /* 0x0000000000077919 */ /* 0x000e220000002100 */
[----:B------:R-:W0:Y:S01]  /*0020*/  LDCU UR4, c[0x0][0x390] ;  /* 0x00007200ff0477ac */ /* 0x000e220008000800 */
[----:B------:R-:W-:Y:S01]  /*0030*/  IMAD.MOV.U32 R0, RZ, RZ, RZ ;  /* 0x000000ffff007224 */ /* 0x000fe200078e00ff */
[----:B------:R-:W1:Y:S01]  /*0040*/  LDCU.64 UR6, c[0x0][0x358] ;  /* 0x00006b00ff0677ac */ /* 0x000e620008000a00 */
[----:B0-----:R-:W-:-:S13]  /*0050*/  ISETP.GE.AND P0, PT, R7, UR4, PT ;  /* 0x0000000407007c0c */ /* 0x001fda000bf06270 */
[----:B------:R-:W0:Y:S02]  /*0060*/  @!P0 LDC.64 R2, c[0x0][0x380] ;  /* 0x0000e000ff028b82 */ /* 0x000e240000000a00 */
[----:B0-----:R-:W-:-:S05]  /*0070*/  @!P0 IMAD.WIDE.U32 R2, R7, 0x4, R2 ;  /* 0x0000000407028825 */ /* 0x001fca00078e0002 */
[----:B-1----:R-:W2:Y:S01]  /*0080*/  @!P0 LDG.E R0, desc[UR6][R2.64] ;  /* 0x0000000602008981 */ /* 0x002ea2000c1e1900 */
[----:B------:R-:W0:Y:S01]  /*0090*/  S2UR UR5, SR_CgaCtaId ;  /* 0x00000000000579c3 */ /* 0x000e220000008800 */
[----:B------:R-:W-:Y:S01]  /*00a0*/  UMOV UR4, 0x400 ;  /* 0x0000040000047882 */ /* 0x000fe20000000000 */
[----:B------:R-:W1:Y:S01]  /*00b0*/  LDCU UR8, c[0x0][0x360] ;  /* 0x00006c00ff0877ac */ /* 0x000e620008000800 */
[----:B------:R-:W-:Y:S01]  /*00c0*/  IMAD.MOV.U32 R4, RZ, RZ, RZ ;  /* 0x000000ffff047224 */ /* 0x000fe200078e00ff */
[----:B-1----:R-:W-:Y:S02]  /*00d0*/  UISETP.GE.U32.AND UP0, UPT, UR8, 0x2, UPT ;  /* 0x000000020800788c */ /* 0x002fe4000bf06070 */
[----:B0-----:R-:W-:-:S06]  /*00e0*/  ULEA UR4, UR5, UR4, 0x18 ;  /* 0x0000000405047291 */ /* 0x001fcc000f8ec0ff */
[----:B------:R-:W-:-:S05]  /*00f0*/  LEA R5, R7, UR4, 0x2 ;  /* 0x0000000407057c11 */ /* 0x000fca000f8e10ff */
[----:B--2---:R0:W-:Y:S01]  /*0100*/  STS [R5], R0 ;  /* 0x0000000005007388 */ /* 0x0041e20000000800 */
[----:B------:R-:W-:Y:S06]  /*0110*/  BAR.SYNC.DEFER_BLOCKING 0x0 ;  /* 0x0000000000007b1d */ /* 0x000fec0000010000 */
[----:B------:R-:W-:Y:S05]  /*0120*/  BRA.U !UP0, `(.L_x_3) ;  /* 0x0000000108487547 */ /* 0x000fea000b800000 */
[----:B------:R-:W-:Y:S01]  /*0130*/  HFMA2 R4, -RZ, RZ, 0, 0 ;  /* 0x00000000ff047431 */ /* 0x000fe200000001ff */
[----:B------:R-:W-:-:S06]  /*0140*/  UMOV UR5, 0x1 ;  /* 0x0000000100057882 */ /* 0x000fcc0000000000 */
.L_x_4:
[----:B------:R-:W-:Y:S01]  /*0150*/  ISETP.GE.U32.AND P0, PT, R7, UR5, PT ;  /* 0x0000000507007c0c */ /* 0x000fe2000bf06070 */
[C---:B0-----:R-:W-:Y:S01]  /*0160*/  IMAD R0, R4.reuse, UR8, RZ ;  /* 0x0000000804007c24 */ /* 0x041fe2000f8e02ff */
[----:B------:R-:W-:-:S05]  /*0170*/  LOP3.LUT R4, R4, 0x1, RZ, 0x3c, !PT ;  /* 0x0000000104047812 */ /* 0x000fca00078e3cff */
[----:B-1----:R-:W-:-:S05]  /*0180*/  IMAD R6, R4, UR8, RZ ;  /* 0x0000000804067c24 */ /* 0x002fca000f8e02ff */
[----:B------:R-:W-:Y:S02]  /*0190*/  LEA R6, R6, R5, 0x2 ;  /* 0x0000000506067211 */ /* 0x000fe400078e10ff */
[C---:B------:R-:W-:Y:S01]  /*01a0*/  @P0 IADD3 R2, PT, PT, R0.reuse, -UR5, R7 ;  /* 0x8000000500020c10 */ /* 0x040fe2000fffe007 */
[----:B------:R-:W-:Y:S01]  /*01b0*/  IMAD R0, R0, 0x4, R5 ;  /* 0x0000000400007824 */ /* 0x000fe200078e0205 */
[----:B------:R-:W-:Y:S02]  /*01c0*/  USHF.L.U32 UR5, UR5, 0x1, URZ ;  /* 0x0000000105057899 */ /* 0x000fe400080006ff */
[----:B------:R-:W-:Y:S02]  /*01d0*/  @P0 LEA R2, R2, UR4, 0x2 ;  /* 0x0000000402020c11 */ /* 0x000fe4000f8e10ff */
[----:B------:R-:W-:Y:S01]  /*01e0*/  LDS R3, [R0] ;  /* 0x0000000000037984 */ /* 0x000fe20000000800 */
[----:B------:R-:W-:-:S03]  /*01f0*/  UISETP.GE.U32.AND UP0, UPT, UR5, UR8, UPT ;  /* 0x000000080500728c */ /* 0x000fc6000bf06070 */
[----:B------:R-:W0:Y:S02]  /*0200*/  @P0 LDS R2, [R2] ;  /* 0x0000000002020984 */ /* 0x000e240000000800 */
[----:B0-----:R-:W-:-:S05]  /*0210*/  @P0 FADD R3, R3, R2 ;  /* 0x0000000203030221 */ /* 0x001fca0000000000 */
[----:B------:R1:W-:Y:S01]  /*0220*/  STS [R6], R3 ;  /* 0x0000000306007388 */ /* 0x0003e20000000800 */
[----:B------:R-:W-:Y:S06]  /*0230*/  BAR.SYNC.DEFER_BLOCKING 0x0 ;  /* 0x0000000000007b1d */ /* 0x000fec0000010000 */
[----:B------:R-:W-:Y:S05]  /*0240*/  BRA.U !UP0, `(.L_x_4) ;  /* 0xfffffffd08c07547 */ /* 0x000fea000b83ffff */
.L_x_3:
[----:B------:R-:W2:Y:S02]  /*0250*/  LDCU UR4, c[0x0][0x390] ;  /* 0x00007200ff0477ac */ /* 0x000ea40008000800 */
[----:B--2---:R-:W-:-:S13]  /*0260*/  ISETP.GE.AND P0, PT, R7, UR4, PT ;  /* 0x0000000407007c0c */ /* 0x004fda000bf06270 */
[----:B------:R-:W-:Y:S05]  /*0270*/  @P0 EXIT ;  /* 0x000000000000094d */ /* 0x000fea0003800000 */
[----:B------:R-:W-:Y:S01]  /*0280*/  IMAD R4, R4, UR8, RZ ;  /* 0x0000000804047c24 */ /* 0x000fe2000f8e02ff */
[----:B-1----:R-:W1:Y:S04]  /*0290*/  LDC.64 R2, c[0x0][0x388] ;  /* 0x0000e200ff027b82 */ /* 0x002e680000000a00 */
[----:B------:R-:W-:-:S05]  /*02a0*/  LEA R4, R4, R5, 0x2 ;  /* 0x0000000504047211 */ /* 0x000fca00078e10ff */
[----:B0-----:R-:W0:Y:S01]  /*02b0*/  LDS R5, [R4] ;  /* 0x0000000004057984 */ /* 0x001e220000000800 */
[----:B-1----:R-:W-:-:S05]  /*02c0*/  IMAD.WIDE.U32 R2, R7, 0x4, R2 ;  /* 0x0000000407027825 */ /* 0x002fca00078e0002 */
[----:B0-----:R-:W-:Y:S01]  /*02d0*/  STG.E desc[UR6][R2.64], R5 ;  /* 0x0000000502007986 */ /* 0x001fe2000c101906 */
[----:B------:R-:W-:Y:S05]  /*02e0*/  EXIT ;  /* 0x000000000000794d */ /* 0x000fea0003800000 */
.L_x_5:
        /* <DEDUP_REMOVED lines=9> */
.L_x_34:


//--------------------- .text._Z9stencil1DPfS_i   --------------------------
	.section	.text._Z9stencil1DPfS_i,"ax",@progbits
	.align	128
        .global         _Z9stencil1DPfS_i
        .type           _Z9stencil1DPfS_i,@function
        .size           _Z9stencil1DPfS_i,(.L_x_35 - _Z9stencil1DPfS_i)
        .other          _Z9stencil1DPfS_i,@"STO_CUDA_ENTRY STV_DEFAULT"
_Z9stencil1DPfS_i:
.text._Z9stencil1DPfS_i:
[----:B------:R-:W-:Y:S01]  /*0000*/  LDC R1, c[0x0][0x37c] ;  /* 0x0000df00ff017b82 */ /* 0x000fe20000000800 */
[----:B------:R-:W0:Y:S07]  /*0010*/  S2R R6, SR_TID.X ;  /* 0x0000000000067919 */ /* 0x000e2e0000002100 */
[----:B------:R-:W0:Y:S01]  /*0020*/  S2UR UR4, SR_CTAID.X ;  /* 0x00000000000479c3 */ /* 0x000e220000002500 */
[----:B------:R-:W1:Y:S01]  /*0030*/  LDCU UR8, c[0x0][0x390] ;  /* 0x00007200ff0877ac */ /* 0x000e620008000800 */
[----:B------:R-:W2:Y:S06]  /*0040*/  LDCU.64 UR6, c[0x0][0x358] ;  /* 0x00006b00ff0677ac */ /* 0x000eac0008000a00 */
[----:B------:R-:W0:Y:S02]  /*0050*/  LDC R13, c[0x0][0x360] ;  /* 0x0000d800ff0d7b82 */ /* 0x000e240000000800 */
[----:B0-----:R-:W-:-:S05]  /*0060*/  IMAD R0, R13, UR4, R6 ;  /* 0x000000040d007c24 */ /* 0x001fca000f8e0206 */
[----:B-1----:R-:W-:-:S13]  /*0070*/  ISETP.GE.AND P0, PT, R0, UR8, PT ;  /* 0x0000000800007c0c */ /* 0x002fda000bf06270 */
[----:B------:R-:W0:Y:S02]  /*0080*/  @!P0 LDC.64 R2, c[0x0][0x380] ;  /* 0x0000e000ff028b82 */ /* 0x000e240000000a00 */
[----:B0-----:R-:W-:-:S06]  /*0090*/  @!P0 IMAD.WIDE R2, R0, 0x4, R2 ;  /* 0x0000000400028825 */ /* 0x001fcc00078e0202 */
[----:B--2---:R-:W2:Y:S01]  /*00a0*/  @!P0 LDG.E R3, desc[UR6][R2.64] ;  /* 0x0000000602038981 */ /* 0x004ea2000c1e1900 */
[----:B------:R-:W0:Y:S01]  /*00b0*/  S2UR UR5, SR_CgaCtaId ;  /* 0x00000000000579c3 */ /* 0x000e220000008800 */
[----:B------:R-:W-:Y:S01]  /*00c0*/  UMOV UR4, 0x400 ;  /* 0x0000040000047882 */ /* 0x000fe20000000000 */
[----:B------:R-:W-:Y:S01]  /*00d0*/  ISETP.GT.U32.AND P1, PT, R6, 0x2, PT ;  /* 0x000000020600780c */ /* 0x000fe20003f24070 */
[----:B------:R-:W-:Y:S01]  /*00e0*/  BSSY.RECONVERGENT B0, `(.L_x_6) ;  /* 0x0000014000007945 */ /* 0x000fe20003800200 */
[----:B0-----:R-:W-:-:S06]  /*00f0*/  ULEA UR4, UR5, UR4, 0x18 ;  /* 0x0000000405047291 */ /* 0x001fcc000f8ec0ff */
[----:B------:R-:W-:-:S05]  /*0100*/  LEA R6, R6, UR4, 0x2 ;  /* 0x0000000406067c11 */ /* 0x000fca000f8e10ff */
[----:B--2---:R0:W-:Y:S01]  /*0110*/  @!P0 STS [R6+0xc], R3 ;  /* 0x00000c0306008388 */ /* 0x0041e20000000800 */
[----:B------:R-:W-:Y:S05]  /*0120*/  @P1 BRA `(.L_x_7) ;  /* 0x00000000003c1947 */ /* 0x000fea0003800000 */
[C---:B------:R-:W-:Y:S01]  /*0130*/  IADD3 R11, PT, PT, R0.reuse, R13, RZ ;  /* 0x0000000d000b7210 */ /* 0x040fe20007ffe0ff */
[----:B------:R-:W-:Y:S01]  /*0140*/  HFMA2 R7, -RZ, RZ, 0, 0 ;  /* 0x00000000ff077431 */ /* 0x000fe200000001ff */
[----:B------:R-:W-:Y:S02]  /*0150*/  ISETP.GE.AND P1, PT, R0, 0x3, PT ;  /* 0x000000030000780c */ /* 0x000fe40003f26270 */
[----:B------:R-:W-:Y:S02]  /*0160*/  ISETP.GE.U32.AND P2, PT, R11, UR8, PT ;  /* 0x000000080b007c0c */ /* 0x000fe4000bf46070 */
[----:B------:R-:W-:-:S09]  /*0170*/  MOV R8, RZ ;  /* 0x000000ff00087202 */ /* 0x000fd20000000f00 */
[----:B0-----:R-:W0:Y:S01]  /*0180*/  @P1 LDC.64 R2, c[0x0][0x380] ;  /* 0x0000e000ff021b82 */ /* 0x001e220000000a00 */
[----:B------:R-:W-:-:S07]  /*0190*/  @P1 IADD3 R9, PT, PT, R0, -0x3, RZ ;  /* 0xfffffffd00091810 */ /* 0x000fce0007ffe0ff */
[----:B------:R-:W1:Y:S01]  /*01a0*/  @!P2 LDC.64 R4, c[0x0][0x380] ;  /* 0x0000e000ff04ab82 */ /* 0x000e620000000a00 */
[----:B0-----:R-:W-:-:S05]  /*01b0*/  @P1 IMAD.WIDE.U32 R2, R9, 0x4, R2 ;  /* 0x0000000409021825 */ /* 0x001fca00078e0002 */
[----:B------:R-:W2:Y:S01]  /*01c0*/  @P1 LDG.E R7, desc[UR6][R2.64] ;  /* 0x0000000602071981 */ /* 0x000ea2000c1e1900 */
[----:B-1----:R-:W-:-:S05]  /*01d0*/  @!P2 IMAD.WIDE.U32 R4, R11, 0x4, R4 ;  /* 0x000000040b04a825 */ /* 0x002fca00078e0004 */
[----:B------:R-:W3:Y:S01]  /*01e0*/  @!P2 LDG.E R8, desc[UR6][R4.64] ;  /* 0x000000060408a981 */ /* 0x000ee2000c1e1900 */
[----:B------:R-:W-:-:S03]  /*01f0*/  LEA R9, R13, R6, 0x2 ;  /* 0x000000060d097211 */ /* 0x000fc600078e10ff */
[----:B--2---:R1:W-:Y:S04]  /*0200*/  STS [R6], R7 ;  /* 0x0000000706007388 */ /* 0x0043e80000000800 */
[----:B---3--:R1:W-:Y:S02]  /*0210*/  STS [R9+0xc], R8 ;  /* 0x00000c0809007388 */ /* 0x0083e40000000800 */
.L_x_7:
[----:B------:R-:W-:Y:S05]  /*0220*/  BSYNC.RECONVERGENT B0 ;  /* 0x0000000000007941 */ /* 0x000fea0003800200 */
.L_x_6:
[----:B------:R-:W-:Y:S06]  /*0230*/  BAR.SYNC.DEFER_BLOCKING 0x0 ;  /* 0x0000000000007b1d */ /* 0x000fec0000010000 */
[----:B------:R-:W-:Y:S05]  /*0240*/  @P0 EXIT ;  /* 0x000000000000094d */ /* 0x000fea0003800000 */
[----:B------:R-:W2:Y:S01]  /*0250*/  LDS R4, [R6] ;  /* 0x0000000006047984 */ /* 0x000ea20000000800 */
[----:B0-----:R-:W0:Y:S03]  /*0260*/  LDC.64 R2, c[0x0][0x388] ;  /* 0x0000e200ff027b82 */ /* 0x001e260000000a00 */
[----:B------:R-:W3:Y:S04]  /*0270*/  LDS R5, [R6+0x4] ;  /* 0x0000040006057984 */ /* 0x000ee80000000800 */
[----:B-1----:R-:W1:Y:S04]  /*0280*/  LDS R7, [R6+0x8] ;  /* 0x0000080006077984 */ /* 0x002e680000000800 */
[----:B------:R-:W4:Y:S04]  /*0290*/  LDS R9, [R6+0xc] ;  /* 0x00000c0006097984 */ /* 0x000f280000000800 */
[----:B------:R-:W5:Y:S04]  /*02a0*/  LDS R11, [R6+0x10] ;  /* 0x00001000060b7984 */ /* 0x000f680000000800 */
[----:B------:R-:W5:Y:S04]  /*02b0*/  LDS R13, [R6+0x14] ;  /* 0x00001400060d7984 */ /* 0x000f680000000800 */
[----:B------:R-:W5:Y:S01]  /*02c0*/  LDS R15, [R6+0x18] ;  /* 0x00001800060f7984 */ /* 0x000f620000000800 */
[----:B0-----:R-:W-:-:S04]  /*02d0*/  IMAD.WIDE R2, R0, 0x4, R2 ;  /* 0x0000000400027825 */ /* 0x001fc800078e0202 */
[----:B--2---:R-:W-:-:S04]  /*02e0*/  FADD R4, RZ, R4 ;  /* 0x00000004ff047221 */ /* 0x004fc80000000000 */
[----:B---3--:R-:W-:-:S04]  /*02f0*/  FADD R4, R4, R5 ;  /* 0x0000000504047221 */ /* 0x008fc80000000000 */
[----:B-1----:R-:W-:-:S04]  /*0300*/  FADD R4, R4, R7 ;  /* 0x0000000704047221 */ /* 0x002fc80000000000 */
[----:B----4-:R-:W-:-:S04]  /*0310*/  FADD R4, R4, R9 ;  /* 0x0000000904047221 */ /* 0x010fc80000000000 */
[----:B-----5:R-:W-:-:S04]  /*0320*/  FADD R4, R4, R11 ;  /* 0x0000000b04047221 */ /* 0x020fc80000000000 */
[----:B------:R-:W-:-:S04]  /*0330*/  FADD R4, R4, R13 ;  /* 0x0000000d04047221 */ /* 0x000fc80000000000 */
[----:B------:R-:W-:-:S05]  /*0340*/  FADD R15, R4, R15 ;  /* 0x0000000f040f7221 */ /* 0x000fca0000000000 */
[----:B------:R-:W-:Y:S01]  /*0350*/  STG.E desc[UR6][R2.64], R15 ;  /* 0x0000000f02007986 */ /* 0x000fe2000c101906 */
[----:B------:R-:W-:Y:S05]  /*0360*/  EXIT ;  /* 0x000000000000794d */ /* 0x000fea0003800000 */
.L_x_8:
        /* <DEDUP_REMOVED lines=9> */
.L_x_35:


//--------------------- .text._Z16bankConflictGoodPf --------------------------
	.section	.text._Z16bankConflictGoodPf,"ax",@progbits
	.align	128
        .global         _Z16bankConflictGoodPf
        .type           _Z16bankConflictGoodPf,@function
        .size           _Z16bankConflictGoodPf,(.L_x_36 - _Z16bankConflictGoodPf)
        .other          _Z16bankConflictGoodPf,@"STO_CUDA_ENTRY STV_DEFAULT"
_Z16bankConflictGoodPf:
.text._Z16bankConflictGoodPf:
[----:B------:R-:W-:Y:S01]  /*0000*/  LDC R1, c[0x0][0x37c] ;  /* 0x0000df00ff017b82 */ /* 0x000fe20000000800 */
[----:B------:R-:W0:Y:S01]  /*0010*/  S2R R3, SR_CgaCtaId ;  /* 0x0000000000037919 */ /* 0x000e220000008800 */
[----:B------:R-:W-:Y:S01]  /*0020*/  MOV R2, 0x400 ;  /* 0x0000040000027802 */ /* 0x000fe20000000f00 */
[----:B------:R-:W1:Y:S01]  /*0030*/  LDCU.64 UR4, c[0x0][0x358] ;  /* 0x00006b00ff0477ac */ /* 0x000e620008000a00 */
[----:B------:R-:W2:Y:S02]  /*0040*/  S2R R0, SR_TID.X ;  /* 0x0000000000007919 */ /* 0x000ea40000002100 */
[----:B0-----:R-:W-:Y:S02]  /*0050*/  LEA R3, R3, R2, 0x18 ;  /* 0x0000000203037211 */ /* 0x001fe400078ec0ff */
[----:B--2---:R-:W-:-:S03]  /*0060*/  SHF.L.U32 R4, R0, 0x1, RZ ;  /* 0x0000000100047819 */ /* 0x004fc600000006ff */
[C---:B------:R-:W-:Y:S01]  /*0070*/  IMAD R3, R0.reuse, 0x84, R3 ;  /* 0x0000008400037824 */ /* 0x040fe200078e0203 */
[C---:B------:R-:W-:Y:S01]  /*0080*/  LEA R5, R0.reuse, R0, 0x1 ;  /* 0x0000000000057211 */ /* 0x040fe200078e08ff */
[C---:B------:R-:W-:Y:S01]  /*0090*/  IMAD R11, R0.reuse, 0x6, RZ ;  /* 0x00000006000b7824 */ /* 0x040fe200078e02ff */
[----:B------:R-:W-:Y:S02]  /*00a0*/  I2FP.F32.U32 R4, R4 ;  /* 0x0000000400047245 */ /* 0x000fe40000201000 */
[----:B------:R-:W-:Y:S01]  /*00b0*/  I2FP.F32.U32 R6, R5 ;  /* 0x0000000500067245 */ /* 0x000fe20000201000 */
[----:B------:R-:W-:Y:S01]  /*00c0*/  STS [R3], RZ ;  /* 0x000000ff03007388 */ /* 0x000fe20000000800 */
[C---:B------:R-:W-:Y:S02]  /*00d0*/  SHF.L.U32 R7, R0.reuse, 0x2, RZ ;  /* 0x0000000200077819 */ /* 0x040fe400000006ff */
[C---:B------:R-:W-:Y:S01]  /*00e0*/  SHF.L.U32 R5, R0.reuse, 0x3, RZ ;  /* 0x0000000300057819 */ /* 0x040fe200000006ff */
[----:B------:R0:W-:Y:S01]  /*00f0*/  STS [R3+0x8], R4 ;  /* 0x0000080403007388 */ /* 0x0001e20000000800 */
[----:B------:R-:W-:-:S02]  /*0100*/  LEA R9, R0, R0, 0x2 ;  /* 0x0000000000097211 */ /* 0x000fc400078e10ff */
[----:B------:R-:W-:Y:S01]  /*0110*/  I2FP.F32.U32 R8, R7 ;  /* 0x0000000700087245 */ /* 0x000fe20000201000 */
[----:B------:R2:W-:Y:S01]  /*0120*/  STS [R3+0xc], R6 ;  /* 0x00000c0603007388 */ /* 0x0005e20000000800 */
[----:B------:R-:W-:Y:S01]  /*0130*/  I2FP.F32.U32 R12, R11 ;  /* 0x0000000b000c7245 */ /* 0x000fe20000201000 */
[C---:B------:R-:W-:Y:S01]  /*0140*/  IMAD R11, R0.reuse, 0xb, RZ ;  /* 0x0000000b000b7824 */ /* 0x040fe200078e02ff */
[CC--:B------:R-:W-:Y:S01]  /*0150*/  LEA R7, R0.reuse, R0.reuse, 0x3 ;  /* 0x0000000000077211 */ /* 0x0c0fe200078e18ff */
[----:B------:R3:W-:Y:S01]  /*0160*/  STS [R3+0x10], R8 ;  /* 0x0000100803007388 */ /* 0x0007e20000000800 */
[----:B------:R-:W-:Y:S01]  /*0170*/  I2FP.F32.U32 R10, R9 ;  /* 0x00000009000a7245 */ /* 0x000fe20000201000 */
[C---:B------:R-:W-:Y:S01]  /*0180*/  IMAD R9, R0.reuse, 0xa, RZ ;  /* 0x0000000a00097824 */ /* 0x040fe200078e02ff */
[----:B0-----:R-:W-:Y:S01]  /*0190*/  I2FP.F32.U32 R4, R5 ;  /* 0x0000000500047245 */ /* 0x001fe20000201000 */
[C---:B------:R-:W-:Y:S01]  /*01a0*/  IMAD R5, R0.reuse, 0xc, RZ ;  /* 0x0000000c00057824 */ /* 0x040fe200078e02ff */
[----:B------:R0:W-:Y:S01]  /*01b0*/  STS [R3+0x18], R12 ;  /* 0x0000180c03007388 */ /* 0x0001e20000000800 */
[----:B--2---:R-:W-:Y:S01]  /*01c0*/  I2FP.F32.U32 R6, R7 ;  /* 0x0000000700067245 */ /* 0x004fe20000201000 */
[C---:B------:R-:W-:Y:S01]  /*01d0*/  IMAD R7, R0.reuse, 0xd, RZ ;  /* 0x0000000d00077824 */ /* 0x040fe200078e02ff */
[----:B------:R-:W-:Y:S01]  /*01e0*/  I2FP.F32.U32 R2, R0 ;  /* 0x0000000000027245 */ /* 0x000fe20000201000 */
[----:B------:R2:W-:Y:S01]  /*01f0*/  STS [R3+0x14], R10 ;  /* 0x0000140a03007388 */ /* 0x0005e20000000800 */
[----:B---3--:R-:W-:Y:S01]  /*0200*/  I2FP.F32.U32 R8, R9 ;  /* 0x0000000900087245 */ /* 0x008fe20000201000 */
[----:B------:R-:W-:-:S02]  /*0210*/  IMAD R9, R0, 0xe, RZ ;  /* 0x0000000e00097824 */ /* 0x000fc400078e02ff */
[----:B------:R3:W-:Y:S01]  /*0220*/  STS [R3+0x24], R6 ;  /* 0x0000240603007388 */ /* 0x0007e20000000800 */
[----:B0-----:R-:W-:Y:S02]  /*0230*/  I2FP.F32.U32 R12, R5 ;  /* 0x00000005000c7245 */ /* 0x001fe40000201000 */
[CC--:B------:R-:W-:Y:S01]  /*0240*/  LEA R5, R0.reuse, -R0.reuse, 0x4 ;  /* 0x8000000000057211 */ /* 0x0c0fe200078e20ff */
[----:B------:R0:W-:Y:S01]  /*0250*/  STS [R3+0x4], R2 ;  /* 0x0000040203007388 */ /* 0x0001e20000000800 */
[----:B--2---:R-:W-:Y:S02]  /*0260*/  I2FP.F32.U32 R10, R11 ;  /* 0x0000000b000a7245 */ /* 0x004fe40000201000 */
[C---:B------:R-:W-:Y:S01]  /*0270*/  SHF.L.U32 R11, R0.reuse, 0x4, RZ ;  /* 0x00000004000b7819 */ /* 0x040fe200000006ff */
[----:B------:R2:W-:Y:S01]  /*0280*/  STS [R3+0x20], R4 ;  /* 0x0000200403007388 */ /* 0x0005e20000000800 */
[----:B---3--:R-:W-:Y:S02]  /*0290*/  I2FP.F32.U32 R6, R5 ;  /* 0x0000000500067245 */ /* 0x008fe40000201000 */
[CC--:B------:R-:W-:Y:S01]  /*02a0*/  LEA R5, R0.reuse, R0.reuse, 0x4 ;  /* 0x0000000000057211 */ /* 0x0c0fe200078e20ff */
[----:B------:R3:W-:Y:S01]  /*02b0*/  STS [R3+0x2c], R10 ;  /* 0x00002c0a03007388 */ /* 0x0007e20000000800 */
[----:B0-----:R-:W-:-:S03]  /*02c0*/  LEA R2, R0, -R0, 0x3 ;  /* 0x8000000000027211 */ /* 0x001fc600078e18ff */
[----:B------:R0:W-:Y:S01]  /*02d0*/  STS [R3+0x28], R8 ;  /* 0x0000280803007388 */ /* 0x0001e20000000800 */
[----:B------:R-:W-:Y:S02]  /*02e0*/  I2FP.F32.U32 R2, R2 ;  /* 0x0000000200027245 */ /* 0x000fe40000201000 */
[----:B--2---:R-:W-:Y:S01]  /*02f0*/  I2FP.F32.U32 R4, R9 ;  /* 0x0000000900047245 */ /* 0x004fe20000201000 */
[C---:B------:R-:W-:Y:S01]  /*0300*/  IMAD R9, R0.reuse, 0x13, RZ ;  /* 0x0000001300097824 */ /* 0x040fe200078e02ff */
[----:B---3--:R-:W-:Y:S01]  /*0310*/  I2FP.F32.U32 R10, R5 ;  /* 0x00000005000a7245 */ /* 0x008fe20000201000 */
[C---:B------:R-:W-:Y:S01]  /*0320*/  IMAD R5, R0.reuse, 0x14, RZ ;  /* 0x0000001400057824 */ /* 0x040fe200078e02ff */
[----:B------:R2:W-:Y:S01]  /*0330*/  STS [R3+0x1c], R2 ;  /* 0x00001c0203007388 */ /* 0x0005e20000000800 */
[----:B0-----:R-:W-:Y:S01]  /*0340*/  I2FP.F32.U32 R8, R11 ;  /* 0x0000000b00087245 */ /* 0x001fe20000201000 */
[C---:B------:R-:W-:Y:S02]  /*0350*/  IMAD R11, R0.reuse, 0x15, RZ ;  /* 0x00000015000b7824 */ /* 0x040fe400078e02ff */
[----:B------:R0:W-:Y:S04]  /*0360*/  STS [R3+0x38], R4 ;  /* 0x0000380403007388 */ /* 0x0001e80000000800 */
[----:B------:R3:W-:Y:S01]  /*0370*/  STS [R3+0x40], R8 ;  /* 0x0000400803007388 */ /* 0x0007e20000000800 */
[----:B--2---:R-:W-:Y:S01]  /*0380*/  I2FP.F32.U32 R2, R7 ;  /* 0x0000000700027245 */ /* 0x004fe20000201000 */
[----:B------:R-:W-:-:S02]  /*0390*/  IMAD R7, R0, 0x12, RZ ;  /* 0x0000001200077824 */ /* 0x000fc400078e02ff */
[----:B------:R2:W-:Y:S01]  /*03a0*/  STS [R3+0x30], R12 ;  /* 0x0000300c03007388 */ /* 0x0005e20000000800 */
[----:B0-----:R-:W-:Y:S01]  /*03b0*/  I2FP.F32.U32 R4, R5 ;  /* 0x0000000500047245 */ /* 0x001fe20000201000 */
[C---:B------:R-:W-:Y:S02]  /*03c0*/  IMAD R5, R0.reuse, 0x16, RZ ;  /* 0x0000001600057824 */ /* 0x040fe400078e02ff */
[----:B------:R0:W-:Y:S03]  /*03d0*/  STS [R3+0x34], R2 ;  /* 0x0000340203007388 */ /* 0x0001e60000000800 */
[----:B---3--:R-:W-:Y:S01]  /*03e0*/  I2FP.F32.U32 R8, R5 ;  /* 0x0000000500087245 */ /* 0x008fe20000201000 */
[C---:B------:R-:W-:Y:S01]  /*03f0*/  IMAD R5, R0.reuse, 0x19, RZ ;  /* 0x0000001900057824 */ /* 0x040fe200078e02ff */
[----:B------:R3:W-:Y:S01]  /*0400*/  STS [R3+0x3c], R6 ;  /* 0x00003c0603007388 */ /* 0x0007e20000000800 */
[----:B--2---:R-:W-:Y:S01]  /*0410*/  I2FP.F32.U32 R12, R7 ;  /* 0x00000007000c7245 */ /* 0x004fe20000201000 */
[C---:B------:R-:W-:Y:S01]  /*0420*/  IMAD R7, R0.reuse, 0x17, RZ ;  /* 0x0000001700077824 */ /* 0x040fe200078e02ff */
[----:B0-----:R-:W-:Y:S01]  /*0430*/  I2FP.F32.U32 R2, R9 ;  /* 0x0000000900027245 */ /* 0x001fe20000201000 */
[C---:B------:R-:W-:Y:S01]  /*0440*/  IMAD R9, R0.reuse, 0x18, RZ ;  /* 0x0000001800097824 */ /* 0x040fe200078e02ff */
[----:B------:R0:W-:Y:S04]  /*0450*/  STS [R3+0x44], R10 ;  /* 0x0000440a03007388 */ /* 0x0001e80000000800 */
[----:B------:R2:W-:Y:S01]  /*0460*/  STS [R3+0x4c], R2 ;  /* 0x00004c0203007388 */ /* 0x0005e20000000800 */
[----:B---3--:R-:W-:Y:S01]  /*0470*/  I2FP.F32.U32 R6, R11 ;  /* 0x0000000b00067245 */ /* 0x008fe20000201000 */
[----:B------:R-:W-:-:S02]  /*0480*/  IMAD R11, R0, 0x1a, RZ ;  /* 0x0000001a000b7824 */ /* 0x000fc400078e02ff */
[----:B------:R3:W-:Y:S01]  /*0490*/  STS [R3+0x48], R12 ;  /* 0x0000480c03007388 */ /* 0x0007e20000000800 */
[----:B0-----:R-:W-:Y:S01]  /*04a0*/  I2FP.F32.U32 R10, R7 ;  /* 0x00000007000a7245 */ /* 0x001fe20000201000 */
[C---:B------:R-:W-:Y:S02]  /*04b0*/  IMAD R7, R0.reuse, 0x1c, RZ ;  /* 0x0000001c00077824 */ /* 0x040fe400078e02ff */
[----:B------:R0:W-:Y:S01]  /*04c0*/  STS [R3+0x54], R6 ;  /* 0x0000540603007388 */ /* 0x0001e20000000800 */
[----:B--2---:R-:W-:Y:S01]  /*04d0*/  I2FP.F32.U32 R2, R5 ;  /* 0x0000000500027245 */ /* 0x004fe20000201000 */
[C---:B------:R-:W-:Y:S02]  /*04e0*/  IMAD R5, R0.reuse, 0x1b, RZ ;  /* 0x0000001b00057824 */ /* 0x040fe400078e02ff */
[----:B------:R2:W-:Y:S01]  /*04f0*/  STS [R3+0x50], R4 ;  /* 0x0000500403007388 */ /* 0x0005e20000000800 */
[----:B---3--:R-:W-:Y:S01]  /*0500*/  I2FP.F32.U32 R12, R9 ;  /* 0x00000009000c7245 */ /* 0x008fe20000201000 */
[----:B------:R-:W-:-:S02]  /*0510*/  IMAD R9, R0, 0x1d, RZ ;  /* 0x0000001d00097824 */ /* 0x000fc400078e02ff */
[----:B------:R3:W-:Y:S01]  /*0520*/  STS [R3+0x58], R8 ;  /* 0x0000580803007388 */ /* 0x0007e20000000800 */
[----:B0-----:R-:W-:Y:S01]  /*0530*/  I2FP.F32.U32 R6, R5 ;  /* 0x0000000500067245 */ /* 0x001fe20000201000 */
[C---:B------:R-:W-:Y:S02]  /*0540*/  IMAD R5, R0.reuse, 0x1e, RZ ;  /* 0x0000001e00057824 */ /* 0x040fe400078e02ff */
[----:B------:R0:W-:Y:S01]  /*0550*/  STS [R3+0x5c], R10 ;  /* 0x00005c0a03007388 */ /* 0x0001e20000000800 */
[----:B--2---:R-:W-:Y:S02]  /*0560*/  I2FP.F32.U32 R4, R11 ;  /* 0x0000000b00047245 */ /* 0x004fe40000201000 */
[----:B------:R-:W-:Y:S01]  /*0570*/  LEA R11, R0, -R0, 0x5 ;  /* 0x80000000000b7211 */ /* 0x000fe200078e28ff */
[----:B------:R2:W-:Y:S01]  /*0580*/  STS [R3+0x60], R12 ;  /* 0x0000600c03007388 */ /* 0x0005e20000000800 */
[----:B---3--:R-:W-:Y:S02]  /*0590*/  I2FP.F32.U32 R8, R7 ;  /* 0x0000000700087245 */ /* 0x008fe40000201000 */
[----:B------:R-:W-:Y:S01]  /*05a0*/  I2FP.F32.U32 R14, R11 ;  /* 0x0000000b000e7245 */ /* 0x000fe20000201000 */
[----:B------:R3:W-:Y:S01]  /*05b0*/  STS [R3+0x64], R2 ;  /* 0x0000640203007388 */ /* 0x0007e20000000800 */
[----:B0-----:R-:W-:-:S03]  /*05c0*/  I2FP.F32.U32 R10, R9 ;  /* 0x00000009000a7245 */ /* 0x001fc60000201000 */
[----:B------:R-:W-:Y:S01]  /*05d0*/  STS [R3+0x68], R4 ;  /* 0x0000680403007388 */ /* 0x000fe20000000800 */
[----:B--2---:R-:W-:-:S03]  /*05e0*/  I2FP.F32.U32 R12, R5 ;  /* 0x00000005000c7245 */ /* 0x004fc60000201000 */
[----:B------:R-:W-:Y:S01]  /*05f0*/  STS [R3+0x6c], R6 ;  /* 0x00006c0603007388 */ /* 0x000fe20000000800 */
[----:B---3--:R-:W-:-:S03]  /*0600*/  IMAD R2, R0, -0x80, R3 ;  /* 0xffffff8000027824 */ /* 0x008fc600078e0203 */
[----:B------:R-:W-:Y:S04]  /*0610*/  STS [R3+0x70], R8 ;  /* 0x0000700803007388 */ /* 0x000fe80000000800 */
[----:B------:R-:W-:Y:S04]  /*0620*/  STS [R3+0x74], R10 ;  /* 0x0000740a03007388 */ /* 0x000fe80000000800 */
[----:B------:R-:W-:Y:S04]  /*0630*/  STS [R3+0x78], R12 ;  /* 0x0000780c03007388 */ /* 0x000fe80000000800 */
[----:B------:R-:W-:Y:S01]  /*0640*/  STS [R3+0x7c], R14 ;  /* 0x00007c0e03007388 */ /* 0x000fe20000000800 */
[----:B------:R-:W-:Y:S06]  /*0650*/  BAR.SYNC.DEFER_BLOCKING 0x0 ;  /* 0x0000000000007b1d */ /* 0x000fec0000010000 */
[----:B------:R-:W0:Y:S04]  /*0660*/  LDS R5, [R2] ;  /* 0x0000000002057984 */ /* 0x000e280000000800 */
[----:B------:R-:W2:Y:S04]  /*0670*/  LDS R6, [R2+0x84] ;  /* 0x0000840002067984 */ /* 0x000ea80000000800 */
[----:B------:R-:W3:Y:S04]  /*0680*/  LDS R7, [R2+0x108] ;  /* 0x0001080002077984 */ /* 0x000ee80000000800 */
[----:B------:R-:W4:Y:S04]  /*0690*/  LDS R16, [R2+0x18c] ;  /* 0x00018c0002107984 */ /* 0x000f280000000800 */
[----:B------:R-:W5:Y:S04]  /*06a0*/  LDS R9, [R2+0x210] ;  /* 0x0002100002097984 */ /* 0x000f680000000800 */
[----:B------:R-:W1:Y:S04]  /*06b0*/  LDS R10, [R2+0x294] ;  /* 0x00029400020a7984 */ /* 0x000e680000000800 */
[----:B------:R-:W1:Y:S04]  /*06c0*/  LDS R11, [R2+0x318] ;  /* 0x00031800020b7984 */ /* 0x000e680000000800 */
[----:B------:R-:W1:Y:S04]  /*06d0*/  LDS R12, [R2+0x39c] ;  /* 0x00039c00020c7984 */ /* 0x000e680000000800 */
[----:B------:R-:W1:Y:S04]  /*06e0*/  LDS R13, [R2+0x420] ;  /* 0x00042000020d7984 */ /* 0x000e680000000800 */
[----:B------:R-:W1:Y:S01]  /*06f0*/  LDS R4, [R2+0x4a4] ;  /* 0x0004a40002047984 */ /* 0x000e620000000800 */
[----:B0-----:R-:W-:-:S03]  /*0700*/  FADD R5, RZ, R5 ;  /* 0x00000005ff057221 */ /* 0x001fc60000000000 */
[----:B------:R-:W0:Y:S01]  /*0710*/  LDS R3, [R2+0x528] ;  /* 0x0005280002037984 */ /* 0x000e220000000800 */
[----:B--2---:R-:W-:-:S03]  /*0720*/  FADD R6, R5, R6 ;  /* 0x0000000605067221 */ /* 0x004fc60000000000 */
[----:B------:R-:W-:Y:S01]  /*0730*/  LDS R8, [R2+0x738] ;  /* 0x0007380002087984 */ /* 0x000fe20000000800 */
[----:B---3--:R-:W-:-:S03]  /*0740*/  FADD R7, R6, R7 ;  /* 0x0000000706077221 */ /* 0x008fc60000000000 */
[----:B------:R-:W2:Y:S01]  /*0750*/  LDS R5, [R2+0x5ac] ;  /* 0x0005ac0002057984 */ /* 0x000ea20000000800 */
[----:B----4-:R-:W-:-:S03]  /*0760*/  FADD R16, R7, R16 ;  /* 0x0000001007107221 */ /* 0x010fc60000000000 */
[----:B------:R-:W3:Y:S01]  /*0770*/  LDS R6, [R2+0x630] ;  /* 0x0006300002067984 */ /* 0x000ee20000000800 */
[----:B-----5:R-:W-:-:S03]  /*0780*/  FADD R9, R16, R9 ;  /* 0x0000000910097221 */ /* 0x020fc60000000000 */
[----:B------:R-:W4:Y:S01]  /*0790*/  LDS R7, [R2+0x6b4] ;  /* 0x0006b40002077984 */ /* 0x000f220000000800 */
[----:B-1----:R-:W-:-:S03]  /*07a0*/  FADD R10, R9, R10 ;  /* 0x0000000a090a7221 */ /* 0x002fc60000000000 */
[----:B------:R-:W-:Y:S01]  /*07b0*/  LDS R15, [R2+0xc60] ;  /* 0x000c6000020f7984 */ /* 0x000fe20000000800 */
[----:B------:R-:W-:-:S03]  /*07c0*/  FADD R11, R10, R11 ;  /* 0x0000000b0a0b7221 */ /* 0x000fc60000000000 */
[----:B------:R-:W1:Y:S01]  /*07d0*/  LDS R9, [R2+0x7bc] ;  /* 0x0007bc0002097984 */ /* 0x000e620000000800 */
[----:B------:R-:W-:-:S03]  /*07e0*/  FADD R12, R11, R12 ;  /* 0x0000000c0b0c7221 */ /* 0x000fc60000000000 */
[----:B------:R-:W5:Y:S01]  /*07f0*/  LDS R10, [R2+0x840] ;  /* 0x00084000020a7984 */ /* 0x000f620000000800 */
[----:B------:R-:W-:-:S03]  /*0800*/  FADD R13, R12, R13 ;  /* 0x0000000d0c0d7221 */ /* 0x000fc60000000000 */
[----:B------:R-:W5:Y:S01]  /*0810*/  LDS R11, [R2+0x8c4] ;  /* 0x0008c400020b7984 */ /* 0x000f620000000800 */
[----:B------:R-:W-:-:S03]  /*0820*/  FADD R14, R13, R4 ;  /* 0x000000040d0e7221 */ /* 0x000fc60000000000 */
[----:B------:R-:W5:Y:S04]  /*0830*/  LDS R12, [R2+0x948] ;  /* 0x00094800020c7984 */ /* 0x000f680000000800 */
[----:B------:R-:W5:Y:S01]  /*0840*/  LDS R4, [R2+0x9cc] ;  /* 0x0009cc0002047984 */ /* 0x000f620000000800 */
[----:B0-----:R-:W-:-:S03]  /*0850*/  FADD R14, R14, R3 ;  /* 0x000000030e0e7221 */ /* 0x001fc60000000000 */
[----:B------:R-:W0:Y:S01]  /*0860*/  LDS R3, [R2+0xa50] ;  /* 0x000a500002037984 */ /* 0x000e220000000800 */
[----:B--2---:R-:W-:-:S03]  /*0870*/  FADD R13, R14, R5 ;  /* 0x000000050e0d7221 */ /* 0x004fc60000000000 */
[----:B------:R-:W-:Y:S01]  /*0880*/  LDS R17, [R2+0xdec] ;  /* 0x000dec0002117984 */ /* 0x000fe20000000800 */
[----:B---3--:R-:W-:-:S03]  /*0890*/  FADD R14, R13, R6 ;  /* 0x000000060d0e7221 */ /* 0x008fc60000000000 */
[----:B------:R-:W2:Y:S01]  /*08a0*/  LDS R5, [R2+0xad4] ;  /* 0x000ad40002057984 */ /* 0x000ea20000000800 */
[----:B----4-:R-:W-:-:S03]  /*08b0*/  FADD R7, R14, R7 ;  /* 0x000000070e077221 */ /* 0x010fc60000000000 */
[----:B------:R-:W3:Y:S01]  /*08c0*/  LDS R6, [R2+0xb58] ;  /* 0x000b580002067984 */ /* 0x000ee20000000800 */
[----:B------:R-:W-:-:S03]  /*08d0*/  FADD R8, R7, R8 ;  /* 0x0000000807087221 */ /* 0x000fc60000000000 */
[----:B------:R-:W4:Y:S01]  /*08e0*/  LDS R13, [R2+0xbdc] ;  /* 0x000bdc00020d7984 */ /* 0x000f220000000800 */
[----:B-1----:R-:W-:-:S03]  /*08f0*/  FADD R9, R8, R9 ;  /* 0x0000000908097221 */ /* 0x002fc60000000000 */
[----:B------:R-:W1:Y:S01]  /*0900*/  LDS R7, [R2+0xce4] ;  /* 0x000ce40002077984 */ /* 0x000e620000000800 */
[----:B-----5:R-:W-:-:S03]  /*0910*/  FADD R10, R9, R10 ;  /* 0x0000000a090a7221 */ /* 0x020fc60000000000 */
[----:B------:R-:W-:Y:S01]  /*0920*/  LDS R19, [R2+0xe70] ;  /* 0x000e700002137984 */ /* 0x000fe20000000800 */
[----:B------:R-:W-:-:S03]  /*0930*/  FADD R11, R10, R11 ;  /* 0x0000000b0a0b7221 */ /* 0x000fc60000000000 */
[----:B------:R-:W5:Y:S01]  /*0940*/  LDS R9, [R2+0xd68] ;  /* 0x000d680002097984 */ /* 0x000f620000000800 */
[----:B------:R-:W-:-:S03]  /*0950*/  FADD R11, R11, R12 ;  /* 0x0000000c0b0b7221 */ /* 0x000fc60000000000 */
[----:B------:R-:W-:Y:S01]  /*0960*/  LDS R8, [R2+0xffc] ;  /* 0x000ffc0002087984 */ /* 0x000fe20000000800 */
[----:B------:R-:W-:-:S03]  /*0970*/  FADD R4, R11, R4 ;  /* 0x000000040b047221 */ /* 0x000fc60000000000 */
[----:B------:R-:W5:Y:S01]  /*0980*/  LDS R11, [R2+0xef4] ;  /* 0x000ef400020b7984 */ /* 0x000f620000000800 */
[----:B0-----:R-:W-:-:S03]  /*0990*/  FADD R4, R4, R3 ;  /* 0x0000000304047221 */ /* 0x001fc60000000000 */
[----:B------:R-:W0:Y:S01]  /*09a0*/  LDS R3, [R2+0xf78] ;  /* 0x000f780002037984 */ /* 0x000e220000000800 */
[----:B--2---:R-:W-:-:S04]  /*09b0*/  FADD R5, R4, R5 ;  /* 0x0000000504057221 */ /* 0x004fc80000000000 */
[----:B---3--:R-:W-:Y:S02]  /*09c0*/  FADD R6, R5, R6 ;  /* 0x0000000605067221 */ /* 0x008fe40000000000 */
[----:B------:R-:W2:Y:S02]  /*09d0*/  LDC.64 R4, c[0x0][0x380] ;  /* 0x0000e000ff047b82 */ /* 0x000ea40000000a00 */
[----:B----4-:R-:W-:-:S04]  /*09e0*/  FADD R6, R6, R13 ;  /* 0x0000000d06067221 */ /* 0x010fc80000000000 */
[----:B------:R-:W-:-:S04]  /*09f0*/  FADD R6, R6, R15 ;  /* 0x0000000f06067221 */ /* 0x000fc80000000000 */
[----:B-1----:R-:W-:-:S04]  /*0a00*/  FADD R6, R6, R7 ;  /* 0x0000000706067221 */ /* 0x002fc80000000000 */
[----:B-----5:R-:W-:-:S04]  /*0a10*/  FADD R6, R6, R9 ;  /* 0x0000000906067221 */ /* 0x020fc80000000000 */
[----:B------:R-:W-:-:S04]  /*0a20*/  FADD R6, R6, R17 ;  /* 0x0000001106067221 */ /* 0x000fc80000000000 */
[----:B------:R-:W-:Y:S01]  /*0a30*/  FADD R6, R6, R19 ;  /* 0x0000001306067221 */ /* 0x000fe20000000000 */
[----:B--2---:R-:W-:-:S04]  /*0a40*/  IMAD.WIDE.U32 R4, R0, 0x4, R4 ;  /* 0x0000000400047825 */ /* 0x004fc800078e0004 */
[----:B------:R-:W-:-:S04]  /*0a50*/  FADD R6, R6, R11 ;  /* 0x0000000b06067221 */ /* 0x000fc80000000000 */
[----:B0-----:R-:W-:-:S04]  /*0a60*/  FADD R3, R6, R3 ;  /* 0x0000000306037221 */ /* 0x001fc80000000000 */
[----:B------:R-:W-:-:S05]  /*0a70*/  FADD R3, R3, R8 ;  /* 0x0000000803037221 */ /* 0x000fca0000000000 */
[----:B------:R-:W-:Y:S01]  /*0a80*/  STG.E desc[UR4][R4.64], R3 ;  /* 0x0000000304007986 */ /* 0x000fe2000c101904 */
[----:B------:R-:W-:Y:S05]  /*0a90*/  EXIT ;  /* 0x000000000000794d */ /* 0x000fea0003800000 */
.L_x_9:
        /* <DEDUP_REMOVED lines=14> */
.L_x_36:


//--------------------- .text._Z15bankConflictBadPf --------------------------
	.section	.text._Z15bankConflictBadPf,"ax",@progbits
	.align	128
        .global         _Z15bankConflictBadPf
        .type           _Z15bankConflictBadPf,@function
        .size           _Z15bankConflictBadPf,(.L_x_37 - _Z15bankConflictBadPf)
        .other          _Z15bankConflictBadPf,@"STO_CUDA_ENTRY STV_DEFAULT"
_Z15bankConflictBadPf:
.text._Z15bankConflictBadPf:
[----:B------:R-:W-:Y:S01]  /*0000*/  LDC R1, c[0x0][0x37c] ;  /* 0x0000df00ff017b82 */ /* 0x000fe20000000800 */
[----:B------:R-:W0:Y:S07]  /*0010*/  S2R R0, SR_TID.X ;  /* 0x0000000000007919 */ /* 0x000e2e0000002100 */
[----:B------:R-:W1:Y:S01]  /*0020*/  S2UR UR5, SR_CgaCtaId ;  /* 0x00000000000579c3 */ /* 0x000e620000008800 */
[----:B------:R-:W-:Y:S01]  /*0030*/  UMOV UR4, 0x400 ;  /* 0x0000040000047882 */ /* 0x000fe20000000000 */
[----:B------:R-:W-:Y:S01]  /*0040*/  HFMA2 R4, -RZ, RZ, 0, 0 ;  /* 0x00000000ff047431 */ /* 0x000fe200000001ff */
[----:B-1----:R-:W-:Y:S01]  /*0050*/  ULEA UR4, UR5, UR4, 0x18 ;  /* 0x0000000405047291 */ /* 0x002fe2000f8ec0ff */
[C---:B0-----:R-:W-:Y:S01]  /*0060*/  IMAD R10, R0.reuse, 0x6, RZ ;  /* 0x00000006000a7824 */ /* 0x041fe200078e02ff */
[C---:B------:R-:W-:Y:S01]  /*0070*/  SHF.L.U32 R6, R0.reuse, 0x1, RZ ;  /* 0x0000000100067819 */ /* 0x040fe200000006ff */
[C---:B------:R-:W-:Y:S01]  /*0080*/  IMAD R14, R0.reuse, 0xa, RZ ;  /* 0x0000000a000e7824 */ /* 0x040fe200078e02ff */
[CC--:B------:R-:W-:Y:S01]  /*0090*/  LEA R7, R0.reuse, R0.reuse, 0x1 ;  /* 0x0000000000077211 */ /* 0x0c0fe200078e08ff */
[C---:B------:R-:W-:Y:S01]  /*00a0*/  IMAD R15, R0.reuse, 0xb, RZ ;  /* 0x0000000b000f7824 */ /* 0x040fe200078e02ff */
[C---:B------:R-:W-:Y:S01]  /*00b0*/  SHF.L.U32 R8, R0.reuse, 0x2, RZ ;  /* 0x0000000200087819 */ /* 0x040fe200000006ff */
[C---:B------:R-:W-:Y:S01]  /*00c0*/  IMAD R16, R0.reuse, 0xc, RZ ;  /* 0x0000000c00107824 */ /* 0x040fe200078e02ff */
[CC--:B------:R-:W-:Y:S01]  /*00d0*/  LEA R9, R0.reuse, R0.reuse, 0x2 ;  /* 0x0000000000097211 */ /* 0x0c0fe200078e10ff */
[C---:B------:R-:W-:Y:S01]  /*00e0*/  IMAD R17, R0.reuse, 0xd, RZ ;  /* 0x0000000d00117824 */ /* 0x040fe200078e02ff */
[CC--:B------:R-:W-:Y:S01]  /*00f0*/  LEA R11, R0.reuse, -R0.reuse, 0x3 ;  /* 0x80000000000b7211 */ /* 0x0c0fe200078e18ff */
[C---:B------:R-:W-:Y:S01]  /*0100*/  IMAD R18, R0.reuse, 0xe, RZ ;  /* 0x0000000e00127824 */ /* 0x040fe200078e02ff */
[----:B------:R-:W-:Y:S01]  /*0110*/  I2FP.F32.U32 R5, R0 ;  /* 0x0000000000057245 */ /* 0x000fe20000201000 */
[C---:B------:R-:W-:Y:S01]  /*0120*/  IMAD R21, R0.reuse, 0x12, RZ ;  /* 0x0000001200157824 */ /* 0x040fe200078e02ff */
[C---:B------:R-:W-:Y:S01]  /*0130*/  LEA R3, R0.reuse, UR4, 0x7 ;  /* 0x0000000400037c11 */ /* 0x040fe2000f8e38ff */
[C---:B------:R-:W-:Y:S01]  /*0140*/  IMAD R22, R0.reuse, 0x13, RZ ;  /* 0x0000001300167824 */ /* 0x040fe200078e02ff */
[----:B------:R-:W-:Y:S01]  /*0150*/  I2FP.F32.U32 R6, R6 ;  /* 0x0000000600067245 */ /* 0x000fe20000201000 */
[C---:B------:R-:W-:Y:S01]  /*0160*/  IMAD R23, R0.reuse, 0x14, RZ ;  /* 0x0000001400177824 */ /* 0x040fe200078e02ff */
[----:B------:R-:W-:Y:S01]  /*0170*/  I2FP.F32.U32 R7, R7 ;  /* 0x0000000700077245 */ /* 0x000fe20000201000 */
[C---:B------:R-:W-:Y:S01]  /*0180*/  IMAD R24, R0.reuse, 0x15, RZ ;  /* 0x0000001500187824 */ /* 0x040fe200078e02ff */
[----:B------:R-:W-:Y:S01]  /*0190*/  I2FP.F32.U32 R8, R8 ;  /* 0x0000000800087245 */ /* 0x000fe20000201000 */
[C---:B------:R-:W-:Y:S01]  /*01a0*/  IMAD R25, R0.reuse, 0x16, RZ ;  /* 0x0000001600197824 */ /* 0x040fe200078e02ff */
[----:B------:R-:W-:Y:S01]  /*01b0*/  I2FP.F32.U32 R9, R9 ;  /* 0x0000000900097245 */ /* 0x000fe20000201000 */
[----:B------:R0:W-:Y:S01]  /*01c0*/  STS.128 [R3], R4 ;  /* 0x0000000403007388 */ /* 0x0001e20000000c00 */
[----:B------:R-:W-:Y:S01]  /*01d0*/  I2FP.F32.U32 R10, R10 ;  /* 0x0000000a000a7245 */ /* 0x000fe20000201000 */
[C---:B------:R-:W-:Y:S01]  /*01e0*/  IMAD R26, R0.reuse, 0x17, RZ ;  /* 0x00000017001a7824 */ /* 0x040fe200078e02ff */
[----:B------:R-:W-:Y:S01]  /*01f0*/  I2FP.F32.U32 R11, R11 ;  /* 0x0000000b000b7245 */ /* 0x000fe20000201000 */
[----:B------:R-:W1:Y:S01]  /*0200*/  LDCU.64 UR4, c[0x0][0x358] ;  /* 0x00006b00ff0477ac */ /* 0x000e620008000a00 */
[----:B------:R-:W-:-:S02]  /*0210*/  SHF.L.U32 R12, R0, 0x3, RZ ;  /* 0x00000003000c7819 */ /* 0x000fc400000006ff */
[CC--:B------:R-:W-:Y:S01]  /*0220*/  LEA R13, R0.reuse, R0.reuse, 0x3 ;  /* 0x00000000000d7211 */ /* 0x0c0fe200078e18ff */
[----:B------:R2:W-:Y:S01]  /*0230*/  STS.128 [R3+0x10], R8 ;  /* 0x0000100803007388 */ /* 0x0005e20000000c00 */
[C---:B------:R-:W-:Y:S02]  /*0240*/  LEA R19, R0.reuse, -R0, 0x4 ;  /* 0x8000000000137211 */ /* 0x040fe400078e20ff */
[----:B------:R-:W-:Y:S02]  /*0250*/  I2FP.F32.U32 R12, R12 ;  /* 0x0000000c000c7245 */ /* 0x000fe40000201000 */
[----:B------:R-:W-:Y:S02]  /*0260*/  I2FP.F32.U32 R13, R13 ;  /* 0x0000000d000d7245 */ /* 0x000fe40000201000 */
[----:B------:R-:W-:Y:S01]  /*0270*/  I2FP.F32.U32 R14, R14 ;  /* 0x0000000e000e7245 */ /* 0x000fe20000201000 */
[C---:B0-----:R-:W-:Y:S01]  /*0280*/  IMAD R4, R0.reuse, 0x1c, RZ ;  /* 0x0000001c00047824 */ /* 0x041fe200078e02ff */
[----:B------:R-:W-:Y:S01]  /*0290*/  I2FP.F32.U32 R15, R15 ;  /* 0x0000000f000f7245 */ /* 0x000fe20000201000 */
[C---:B------:R-:W-:Y:S01]  /*02a0*/  IMAD R5, R0.reuse, 0x1d, RZ ;  /* 0x0000001d00057824 */ /* 0x040fe200078e02ff */
[----:B------:R-:W-:Y:S01]  /*02b0*/  I2FP.F32.U32 R16, R16 ;  /* 0x0000001000107245 */ /* 0x000fe20000201000 */
[C---:B------:R-:W-:Y:S01]  /*02c0*/  IMAD R6, R0.reuse, 0x1e, RZ ;  /* 0x0000001e00067824 */ /* 0x040fe200078e02ff */
[----:B------:R-:W-:Y:S01]  /*02d0*/  I2FP.F32.U32 R17, R17 ;  /* 0x0000001100117245 */ /* 0x000fe20000201000 */
[----:B------:R0:W-:Y:S01]  /*02e0*/  STS.128 [R3+0x20], R12 ;  /* 0x0000200c03007388 */ /* 0x0001e20000000c00 */
[----:B------:R-:W-:Y:S01]  /*02f0*/  I2FP.F32.U32 R18, R18 ;  /* 0x0000001200127245 */ /* 0x000fe20000201000 */
[C---:B--2---:R-:W-:Y:S01]  /*0300*/  IMAD R8, R0.reuse, 0x18, RZ ;  /* 0x0000001800087824 */ /* 0x044fe200078e02ff */
[----:B------:R-:W-:Y:S01]  /*0310*/  I2FP.F32.U32 R19, R19 ;  /* 0x0000001300137245 */ /* 0x000fe20000201000 */
[C---:B------:R-:W-:Y:S01]  /*0320*/  IMAD R9, R0.reuse, 0x19, RZ ;  /* 0x0000001900097824 */ /* 0x040fe200078e02ff */
[C---:B------:R-:W-:Y:S01]  /*0330*/  SHF.L.U32 R2, R0.reuse, 0x4, RZ ;  /* 0x0000000400027819 */ /* 0x040fe200000006ff */
[C---:B------:R-:W-:Y:S01]  /*0340*/  IMAD R10, R0.reuse, 0x1a, RZ ;  /* 0x0000001a000a7824 */ /* 0x040fe200078e02ff */
[CC--:B------:R-:W-:Y:S01]  /*0350*/  LEA R20, R0.reuse, R0.reuse, 0x4 ;  /* 0x0000000000147211 */ /* 0x0c0fe200078e20ff */
[C---:B------:R-:W-:Y:S01]  /*0360*/  IMAD R11, R0.reuse, 0x1b, RZ ;  /* 0x0000001b000b7824 */ /* 0x040fe200078e02ff */
[----:B------:R-:W-:Y:S01]  /*0370*/  LEA R7, R0, -R0, 0x5 ;  /* 0x8000000000077211 */ /* 0x000fe200078e28ff */
[----:B------:R2:W-:Y:S01]  /*0380*/  STS.128 [R3+0x30], R16 ;  /* 0x0000301003007388 */ /* 0x0005e20000000c00 */
[----:B------:R-:W-:-:S02]  /*0390*/  I2FP.F32.U32 R8, R8 ;  /* 0x0000000800087245 */ /* 0x000fc40000201000 */
[----:B------:R-:W-:Y:S02]  /*03a0*/  I2FP.F32.U32 R9, R9 ;  /* 0x0000000900097245 */ /* 0x000fe40000201000 */
[----:B------:R-:W-:Y:S02]  /*03b0*/  I2FP.F32.U32 R10, R10 ;  /* 0x0000000a000a7245 */ /* 0x000fe40000201000 */
[----:B0-----:R-:W-:Y:S02]  /*03c0*/  I2FP.F32.U32 R12, R23 ;  /* 0x00000017000c7245 */ /* 0x001fe40000201000 */
[----:B------:R-:W-:Y:S02]  /*03d0*/  I2FP.F32.U32 R13, R24 ;  /* 0x00000018000d7245 */ /* 0x000fe40000201000 */
[----:B------:R-:W-:Y:S02]  /*03e0*/  I2FP.F32.U32 R14, R25 ;  /* 0x00000019000e7245 */ /* 0x000fe40000201000 */
[----:B------:R-:W-:-:S02]  /*03f0*/  I2FP.F32.U32 R15, R26 ;  /* 0x0000001a000f7245 */ /* 0x000fc40000201000 */
[----:B------:R-:W-:Y:S02]  /*0400*/  I2FP.F32.U32 R11, R11 ;  /* 0x0000000b000b7245 */ /* 0x000fe40000201000 */
[----:B--2---:R-:W-:Y:S01]  /*0410*/  I2FP.F32.U32 R16, R2 ;  /* 0x0000000200107245 */ /* 0x004fe20000201000 */
[----:B------:R-:W-:Y:S01]  /*0420*/  STS.128 [R3+0x50], R12 ;  /* 0x0000500c03007388 */ /* 0x000fe20000000c00 */
[----:B------:R-:W-:Y:S01]  /*0430*/  I2FP.F32.U32 R17, R20 ;  /* 0x0000001400117245 */ /* 0x000fe20000201000 */
[----:B------:R-:W-:Y:S01]  /*0440*/  IMAD R2, R0, -0x7c, R3 ;  /* 0xffffff8400027824 */ /* 0x000fe200078e0203 */
[----:B------:R-:W-:Y:S01]  /*0450*/  I2FP.F32.U32 R18, R21 ;  /* 0x0000001500127245 */ /* 0x000fe20000201000 */
[----:B------:R-:W-:Y:S01]  /*0460*/  STS.128 [R3+0x60], R8 ;  /* 0x0000600803007388 */ /* 0x000fe20000000c00 */
[----:B------:R-:W-:Y:S02]  /*0470*/  I2FP.F32.U32 R19, R22 ;  /* 0x0000001600137245 */ /* 0x000fe40000201000 */
[----:B------:R-:W-:-:S02]  /*0480*/  I2FP.F32.U32 R4, R4 ;  /* 0x0000000400047245 */ /* 0x000fc40000201000 */
[----:B------:R-:W-:Y:S01]  /*0490*/  I2FP.F32.U32 R5, R5 ;  /* 0x0000000500057245 */ /* 0x000fe20000201000 */
[----:B------:R-:W-:Y:S01]  /*04a0*/  STS.128 [R3+0x40], R16 ;  /* 0x0000401003007388 */ /* 0x000fe20000000c00 */
[----:B------:R-:W-:Y:S02]  /*04b0*/  I2FP.F32.U32 R6, R6 ;  /* 0x0000000600067245 */ /* 0x000fe40000201000 */
[----:B------:R-:W-:-:S05]  /*04c0*/  I2FP.F32.U32 R7, R7 ;  /* 0x0000000700077245 */ /* 0x000fca0000201000 */
[----:B------:R-:W-:Y:S01]  /*04d0*/  STS.128 [R3+0x70], R4 ;  /* 0x0000700403007388 */ /* 0x000fe20000000c00 */
        /* <DEDUP_REMOVED lines=14> */
[----:B------:R-:W2:Y:S01]  /*05c0*/  LDS R5, [R2+0x580] ;  /* 0x0005800002057984 */ /* 0x000ea20000000800 */
[----:B---3--:R-:W-:-:S03]  /*05d0*/  FADD R20, R20, R23 ;  /* 0x0000001714147221 */ /* 0x008fc60000000000 */
[----:B------:R-:W3:Y:S01]  /*05e0*/  LDS R6, [R2+0x600] ;  /* 0x0006000002067984 */ /* 0x000ee20000000800 */
[----:B----4-:R-:W-:-:S03]  /*05f0*/  FADD R20, R20, R25 ;  /* 0x0000001914147221 */ /* 0x010fc60000000000 */
[----:B------:R-:W4:Y:S01]  /*0600*/  LDS R7, [R2+0x680] ;  /* 0x0006800002077984 */ /* 0x000f220000000800 */
[----:B-----5:R-:W-:-:S03]  /*0610*/  FADD R20, R20, R27 ;  /* 0x0000001b14147221 */ /* 0x020fc60000000000 */
[----:B------:R-:W5:Y:S01]  /*0620*/  LDS R8, [R2+0x700] ;  /* 0x0007000002087984 */ /* 0x000f620000000800 */
[----:B-1----:R-:W-:-:S03]  /*0630*/  FADD R17, R20, R17 ;  /* 0x0000001114117221 */ /* 0x002fc60000000000 */
[----:B------:R-:W1:Y:S01]  /*0640*/  LDS R9, [R2+0x780] ;  /* 0x0007800002097984 */ /* 0x000e620000000800 */
[----:B------:R-:W-:-:S03]  /*0650*/  FADD R16, R17, R16 ;  /* 0x0000001011107221 */ /* 0x000fc60000000000 */
[----:B------:R-:W1:Y:S01]  /*0660*/  LDS R10, [R2+0x800] ;  /* 0x00080000020a7984 */ /* 0x000e620000000800 */
[----:B------:R-:W-:-:S03]  /*0670*/  FADD R13, R16, R13 ;  /* 0x0000000d100d7221 */ /* 0x000fc60000000000 */
[----:B------:R-:W1:Y:S01]  /*0680*/  LDS R11, [R2+0x880] ;  /* 0x00088000020b7984 */ /* 0x000e620000000800 */
[----:B------:R-:W-:-:S03]  /*0690*/  FADD R13, R13, R12 ;  /* 0x0000000c0d0d7221 */ /* 0x000fc60000000000 */
[----:B------:R-:W-:Y:S01]  /*06a0*/  LDS R15, [R2+0xc00] ;  /* 0x000c0000020f7984 */ /* 0x000fe20000000800 */
[----:B------:R-:W-:-:S03]  /*06b0*/  FADD R14, R13, R4 ;  /* 0x000000040d0e7221 */ /* 0x000fc60000000000 */
[----:B------:R-:W1:Y:S04]  /*06c0*/  LDS R12, [R2+0x900] ;  /* 0x00090000020c7984 */ /* 0x000e680000000800 */
[----:B------:R-:W1:Y:S01]  /*06d0*/  LDS R4, [R2+0x980] ;  /* 0x0009800002047984 */ /* 0x000e620000000800 */
[----:B0-----:R-:W-:-:S03]  /*06e0*/  FADD R14, R14, R3 ;  /* 0x000000030e0e7221 */ /* 0x001fc60000000000 */
        /* <DEDUP_REMOVED lines=10> */
[----:B------:R-:W-:Y:S01]  /*0790*/  LDS R17, [R2+0xd80] ;  /* 0x000d800002117984 */ /* 0x000fe20000000800 */
[----:B------:R-:W-:-:S03]  /*07a0*/  FADD R10, R9, R10 ;  /* 0x0000000a090a7221 */ /* 0x000fc60000000000 */
[----:B------:R-:W1:Y:S01]  /*07b0*/  LDS R9, [R2+0xd00] ;  /* 0x000d000002097984 */ /* 0x000e620000000800 */
[----:B------:R-:W-:-:S03]  /*07c0*/  FADD R11, R10, R11 ;  /* 0x0000000b0a0b7221 */ /* 0x000fc60000000000 */
[----:B------:R-:W1:Y:S01]  /*07d0*/  LDS R19, [R2+0xe00] ;  /* 0x000e000002137984 */ /* 0x000e620000000800 */
[----:B------:R-:W-:-:S03]  /*07e0*/  FADD R11, R11, R12 ;  /* 0x0000000c0b0b7221 */ /* 0x000fc60000000000 */
[----:B------:R-:W-:Y:S01]  /*07f0*/  LDS R8, [R2+0xf80] ;  /* 0x000f800002087984 */ /* 0x000fe20000000800 */
[----:B------:R-:W-:-:S03]  /*0800*/  FADD R4, R11, R4 ;  /* 0x000000040b047221 */ /* 0x000fc60000000000 */
[----:B------:R-:W1:Y:S01]  /*0810*/  LDS R11, [R2+0xe80] ;  /* 0x000e8000020b7984 */ /* 0x000e620000000800 */
[----:B0-----:R-:W-:-:S03]  /*0820*/  FADD R4, R4, R3 ;  /* 0x0000000304047221 */ /* 0x001fc60000000000 */
[----:B------:R-:W0:Y:S01]  /*0830*/  LDS R3, [R2+0xf00] ;  /* 0x000f000002037984 */ /* 0x000e220000000800 */
[----:B--2---:R-:W-:-:S04]  /*0840*/  FADD R5, R4, R5 ;  /* 0x0000000504057221 */ /* 0x004fc80000000000 */
[----:B---3--:R-:W-:Y:S02]  /*0850*/  FADD R6, R5, R6 ;  /* 0x0000000605067221 */ /* 0x008fe40000000000 */
[----:B------:R-:W2:Y:S02]  /*0860*/  LDC.64 R4, c[0x0][0x380] ;  /* 0x0000e000ff047b82 */ /* 0x000ea40000000a00 */
[----:B----4-:R-:W-:-:S04]  /*0870*/  FADD R6, R6, R13 ;  /* 0x0000000d06067221 */ /* 0x010fc80000000000 */
[----:B------:R-:W-:-:S04]  /*0880*/  FADD R6, R6, R15 ;  /* 0x0000000f06067221 */ /* 0x000fc80000000000 */
[----:B-----5:R-:W-:-:S04]  /*0890*/  FADD R6, R6, R7 ;  /* 0x0000000706067221 */ /* 0x020fc80000000000 */
[----:B-1----:R-:W-:-:S04]  /*08a0*/  FADD R6, R6, R9 ;  /* 0x0000000906067221 */ /* 0x002fc80000000000 */
        /* <DEDUP_REMOVED lines=8> */
.L_x_10:
        /* <DEDUP_REMOVED lines=13> */
.L_x_37:


//--------------------- .text._Z14reduceUnrolledPfS_i --------------------------
	.section	.text._Z14reduceUnrolledPfS_i,"ax",@progbits
	.align	128
        .global         _Z14reduceUnrolledPfS_i
        .type           _Z14reduceUnrolledPfS_i,@function
        .size           _Z14reduceUnrolledPfS_i,(.L_x_38 - _Z14reduceUnrolledPfS_i)
        .other          _Z14reduceUnrolledPfS_i,@"STO_CUDA_ENTRY STV_DEFAULT"
_Z14reduceUnrolledPfS_i:
.text._Z14reduceUnrolledPfS_i:
[----:B------:R-:W-:Y:S01]  /*0000*/  LDC R1, c[0x0][0x37c] ;  /* 0x0000df00ff017b82 */ /* 0x000fe20000000800 */
[----:B------:R-:W0:Y:S07]  /*0010*/  S2R R0, SR_CTAID.X ;  /* 0x0000000000007919 */ /* 0x000e2e0000002500 */
[----:B------:R-:W0:Y:S01]  /*0020*/  LDC R3, c[0x0][0x360] ;  /* 0x0000d800ff037b82 */ /* 0x000e220000000800 */
[----:B------:R-:W1:Y:S01]  /*0030*/  LDCU UR4, c[0x0][0x390] ;  /* 0x00007200ff0477ac */ /* 0x000e620008000800 */
[----:B------:R-:W2:Y:S01]  /*0040*/  S2R R2, SR_TID.X ;  /* 0x0000000000027919 */ /* 0x000ea20000002100 */
[----:B------:R-:W3:Y:S01]  /*0050*/  LDCU.64 UR6, c[0x0][0x358] ;  /* 0x00006b00ff0677ac */ /* 0x000ee20008000a00 */
[----:B0-----:R-:W-:-:S04]  /*0060*/  IMAD R5, R0, R3, RZ ;  /* 0x0000000300057224 */ /* 0x001fc800078e02ff */
[----:B--2---:R-:W-:-:S05]  /*0070*/  IMAD R5, R5, 0x2, R2 ;  /* 0x0000000205057824 */ /* 0x004fca00078e0202 */
[C---:B-1----:R-:W-:Y:S02]  /*0080*/  ISETP.GE.AND P0, PT, R5.reuse, UR4, PT ;  /* 0x0000000405007c0c */ /* 0x042fe4000bf06270 */
[----:B------:R-:W-:-:S04]  /*0090*/  IADD3 R11, PT, PT, R5, R3, RZ ;  /* 0x00000003050b7210 */ /* 0x000fc80007ffe0ff */
[----:B------:R-:W-:-:S07]  /*00a0*/  ISETP.GE.U32.AND P1, PT, R11, UR4, PT ;  /* 0x000000040b007c0c */ /* 0x000fce000bf26070 */
[----:B------:R-:W0:Y:S08]  /*00b0*/  @!P0 LDC.64 R6, c[0x0][0x380] ;  /* 0x0000e000ff068b82 */ /* 0x000e300000000a00 */
[----:B------:R-:W1:Y:S01]  /*00c0*/  @!P1 LDC.64 R8, c[0x0][0x380] ;  /* 0x0000e000ff089b82 */ /* 0x000e620000000a00 */
[----:B0-----:R-:W-:-:S06]  /*00d0*/  @!P0 IMAD.WIDE R6, R5, 0x4, R6 ;  /* 0x0000000405068825 */ /* 0x001fcc00078e0206 */
[----:B---3--:R-:W2:Y:S01]  /*00e0*/  @!P0 LDG.E R6, desc[UR6][R6.64] ;  /* 0x0000000606068981 */ /* 0x008ea2000c1e1900 */
[----:B-1----:R-:W-:-:S06]  /*00f0*/  @!P1 IMAD.WIDE.U32 R8, R11, 0x4, R8 ;  /* 0x000000040b089825 */ /* 0x002fcc00078e0008 */
[----:B------:R-:W3:Y:S01]  /*0100*/  @!P1 LDG.E R8, desc[UR6][R8.64] ;  /* 0x0000000608089981 */ /* 0x000ee2000c1e1900 */
[----:B------:R-:W0:Y:S01]  /*0110*/  S2UR UR5, SR_CgaCtaId ;  /* 0x00000000000579c3 */ /* 0x000e220000008800 */
[----:B------:R-:W-:Y:S01]  /*0120*/  UMOV UR4, 0x400 ;  /* 0x0000040000047882 */ /* 0x000fe20000000000 */
[----:B------:R-:W-:Y:S01]  /*0130*/  IMAD.MOV.U32 R5, RZ, RZ, RZ ;  /* 0x000000ffff057224 */ /* 0x000fe200078e00ff */
[----:B0-----:R-:W-:-:S06]  /*0140*/  ULEA UR4, UR5, UR4, 0x18 ;  /* 0x0000000405047291 */ /* 0x001fcc000f8ec0ff */
[----:B------:R-:W-:Y:S01]  /*0150*/  LEA R4, R2, UR4, 0x2 ;  /* 0x0000000402047c11 */ /* 0x000fe2000f8e10ff */
[----:B--2---:R-:W-:Y:S01]  /*0160*/  @!P0 FADD R5, RZ, R6 ;  /* 0x00000006ff058221 */ /* 0x004fe20000000000 */
[----:B------:R-:W-:-:S03]  /*0170*/  ISETP.GE.U32.AND P0, PT, R3, 0x200, PT ;  /* 0x000002000300780c */ /* 0x000fc60003f06070 */
[----:B---3--:R-:W-:-:S05]  /*0180*/  @!P1 FADD R5, R5, R8 ;  /* 0x0000000805059221 */ /* 0x008fca0000000000 */
[----:B------:R0:W-:Y:S01]  /*0190*/  STS [R4], R5 ;  /* 0x0000000504007388 */ /* 0x0001e20000000800 */
[----:B------:R-:W-:Y:S06]  /*01a0*/  BAR.SYNC.DEFER_BLOCKING 0x0 ;  /* 0x0000000000007b1d */ /* 0x000fec0000010000 */
[----:B------:R-:W-:Y:S05]  /*01b0*/  @!P0 BRA `(.L_x_11) ;  /* 0x00000000001c8947 */ /* 0x000fea0003800000 */
[----:B------:R-:W-:-:S13]  /*01c0*/  ISETP.GT.U32.AND P0, PT, R2, 0xff, PT ;  /* 0x000000ff0200780c */ /* 0x000fda0003f04070 */
[----:B0-----:R-:W-:Y:S04]  /*01d0*/  @!P0 LDS R5, [R4+0x400] ;  /* 0x0004000004058984 */ /* 0x001fe80000000800 */
[----:B------:R-:W0:Y:S02]  /*01e0*/  @!P0 LDS R6, [R4] ;  /* 0x0000000004068984 */ /* 0x000e240000000800 */
[----:B0-----:R-:W-:-:S05]  /*01f0*/  @!P0 FADD R5, R5, R6 ;  /* 0x0000000605058221 */ /* 0x001fca0000000000 */
[----:B------:R1:W-:Y:S01]  /*0200*/  @!P0 STS [R4], R5 ;  /* 0x0000000504008388 */ /* 0x0003e20000000800 */
[----:B------:R-:W-:Y:S06]  /*0210*/  BAR.SYNC.DEFER_BLOCKING 0x0 ;  /* 0x0000000000007b1d */ /* 0x000fec0000010000 */
[----:B------:R-:W-:Y:S05]  /*0220*/  BRA `(.L_x_12) ;  /* 0x0000000000087947 */ /* 0x000fea0003800000 */
.L_x_11:
[----:B------:R-:W-:-:S13]  /*0230*/  ISETP.GE.U32.AND P0, PT, R3, 0x100, PT ;  /* 0x000001000300780c */ /* 0x000fda0003f06070 */
[----:B------:R-:W-:Y:S05]  /*0240*/  @!P0 BRA `(.L_x_13) ;  /* 0x00000000001c8947 */ /* 0x000fea0003800000 */
.L_x_12:
[----:B------:R-:W-:-:S13]  /*0250*/  ISETP.GT.U32.AND P0, PT, R2, 0x7f, PT ;  /* 0x0000007f0200780c */ /* 0x000fda0003f04070 */
[----:B01----:R-:W-:Y:S04]  /*0260*/  @!P0 LDS R5, [R4+0x200] ;  /* 0x0002000004058984 */ /* 0x003fe80000000800 */
[----:B------:R-:W0:Y:S02]  /*0270*/  @!P0 LDS R6, [R4] ;  /* 0x0000000004068984 */ /* 0x000e240000000800 */
[----:B0-----:R-:W-:-:S05]  /*0280*/  @!P0 FADD R5, R5, R6 ;  /* 0x0000000605058221 */ /* 0x001fca0000000000 */
[----:B------:R1:W-:Y:S01]  /*0290*/  @!P0 STS [R4], R5 ;  /* 0x0000000504008388 */ /* 0x0003e20000000800 */
[----:B------:R-:W-:Y:S06]  /*02a0*/  BAR.SYNC.DEFER_BLOCKING 0x0 ;  /* 0x0000000000007b1d */ /* 0x000fec0000010000 */
[----:B------:R-:W-:Y:S05]  /*02b0*/  BRA `(.L_x_14) ;  /* 0x0000000000087947 */ /* 0x000fea0003800000 */
.L_x_13:
[----:B------:R-:W-:-:S13]  /*02c0*/  ISETP.GE.U32.AND P0, PT, R3, 0x80, PT ;  /* 0x000000800300780c */ /* 0x000fda0003f06070 */
[----:B------:R-:W-:Y:S05]  /*02d0*/  @!P0 BRA `(.L_x_15) ;  /* 0x0000000000188947 */ /* 0x000fea0003800000 */
.L_x_14:
[----:B------:R-:W-:-:S13]  /*02e0*/  ISETP.GT.U32.AND P0, PT, R2, 0x3f, PT ;  /* 0x0000003f0200780c */ /* 0x000fda0003f04070 */
[----:B01----:R-:W-:Y:S04]  /*02f0*/  @!P0 LDS R5, [R4+0x100] ;  /* 0x0001000004058984 */ /* 0x003fe80000000800 */
[----:B------:R-:W0:Y:S02]  /*0300*/  @!P0 LDS R6, [R4] ;  /* 0x0000000004068984 */ /* 0x000e240000000800 */
[----:B0-----:R-:W-:-:S05]  /*0310*/  @!P0 FADD R5, R5, R6 ;  /* 0x0000000605058221 */ /* 0x001fca0000000000 */
[----:B------:R1:W-:Y:S01]  /*0320*/  @!P0 STS [R4], R5 ;  /* 0x0000000504008388 */ /* 0x0003e20000000800 */
[----:B------:R-:W-:Y:S06]  /*0330*/  BAR.SYNC.DEFER_BLOCKING 0x0 ;  /* 0x0000000000007b1d */ /* 0x000fec0000010000 */
.L_x_15:
[----:B------:R-:W-:-:S13]  /*0340*/  ISETP.GT.U32.AND P0, PT, R2, 0x1f, PT ;  /* 0x0000001f0200780c */ /* 0x000fda0003f04070 */
[----:B------:R-:W-:Y:S05]  /*0350*/  @P0 EXIT ;  /* 0x000000000000094d */ /* 0x000fea0003800000 */
[----:B------:R-:W-:-:S13]  /*0360*/  ISETP.GE.U32.AND P0, PT, R3, 0x40, PT ;  /* 0x000000400300780c */ /* 0x000fda0003f06070 */
[----:B01----:R-:W-:Y:S04]  /*0370*/  @P0 LDS R5, [R4+0x80] ;  /* 0x0000800004050984 */ /* 0x003fe80000000800 */
[----:B------:R-:W0:Y:S02]  /*0380*/  @P0 LDS R6, [R4] ;  /* 0x0000000004060984 */ /* 0x000e240000000800 */
[----:B0-----:R-:W-:-:S05]  /*0390*/  @P0 FADD R5, R5, R6 ;  /* 0x0000000605050221 */ /* 0x001fca0000000000 */
[----:B------:R0:W-:Y:S01]  /*03a0*/  @P0 STS [R4], R5 ;  /* 0x0000000504000388 */ /* 0x0001e20000000800 */
[----:B------:R-:W-:Y:S05]  /*03b0*/  @P0 BRA `(.L_x_16) ;  /* 0x0000000000080947 */ /* 0x000fea0003800000 */
[----:B------:R-:W-:-:S13]  /*03c0*/  ISETP.GE.U32.AND P0, PT, R3, 0x20, PT ;  /* 0x000000200300780c */ /* 0x000fda0003f06070 */
[----:B------:R-:W-:Y:S05]  /*03d0*/  @!P0 BRA `(.L_x_17) ;  /* 0x0000000000148947 */ /* 0x000fea0003800000 */
.L_x_16:
[----:B------:R-:W-:Y:S04]  /*03e0*/  LDS R3, [R4+0x40] ;  /* 0x0000400004037984 */ /* 0x000fe80000000800 */
[----:B------:R-:W1:Y:S02]  /*03f0*/  LDS R6, [R4] ;  /* 0x0000000004067984 */ /* 0x000e640000000800 */
[----:B-1----:R-:W-:-:S05]  /*0400*/  FADD R3, R3, R6 ;  /* 0x0000000603037221 */ /* 0x002fca0000000000 */
[----:B------:R1:W-:Y:S01]  /*0410*/  STS [R4], R3 ;  /* 0x0000000304007388 */ /* 0x0003e20000000800 */
[----:B------:R-:W-:Y:S05]  /*0420*/  BRA `(.L_x_18) ;  /* 0x0000000000087947 */ /* 0x000fea0003800000 */
.L_x_17:
[----:B------:R-:W-:-:S13]  /*0430*/  ISETP.GE.U32.AND P0, PT, R3, 0x10, PT ;  /* 0x000000100300780c */ /* 0x000fda0003f06070 */
[----:B------:R-:W-:Y:S05]  /*0440*/  @!P0 BRA `(.L_x_19) ;  /* 0x0000000000148947 */ /* 0x000fea0003800000 */
.L_x_18:
[----:B-1----:R-:W-:Y:S04]  /*0450*/  LDS R3, [R4+0x20] ;  /* 0x0000200004037984 */ /* 0x002fe80000000800 */
[----:B------:R-:W1:Y:S02]  /*0460*/  LDS R6, [R4] ;  /* 0x0000000004067984 */ /* 0x000e640000000800 */
[----:B-1----:R-:W-:-:S05]  /*0470*/  FADD R3, R3, R6 ;  /* 0x0000000603037221 */ /* 0x002fca0000000000 */
[----:B------:R1:W-:Y:S01]  /*0480*/  STS [R4], R3 ;  /* 0x0000000304007388 */ /* 0x0003e20000000800 */
[----:B------:R-:W-:Y:S05]  /*0490*/  BRA `(.L_x_20) ;  /* 0x0000000000087947 */ /* 0x000fea0003800000 */
.L_x_19:
[----:B------:R-:W-:-:S13]  /*04a0*/  ISETP.GE.U32.AND P0, PT, R3, 0x8, PT ;  /* 0x000000080300780c */ /* 0x000fda0003f06070 */
[----:B------:R-:W-:Y:S05]  /*04b0*/  @!P0 BRA `(.L_x_21) ;  /* 0x0000000000148947 */ /* 0x000fea0003800000 */
.L_x_20:
[----:B-1----:R-:W-:Y:S04]  /*04c0*/  LDS R3, [R4+0x10] ;  /* 0x0000100004037984 */ /* 0x002fe80000000800 */
[----:B------:R-:W1:Y:S02]  /*04d0*/  LDS R6, [R4] ;  /* 0x0000000004067984 */ /* 0x000e640000000800 */
[----:B-1----:R-:W-:-:S05]  /*04e0*/  FADD R3, R3, R6 ;  /* 0x0000000603037221 */ /* 0x002fca0000000000 */
[----:B------:R1:W-:Y:S01]  /*04f0*/  STS [R4], R3 ;  /* 0x0000000304007388 */ /* 0x0003e20000000800 */
[----:B------:R-:W-:Y:S05]  /*0500*/  BRA `(.L_x_22) ;  /* 0x0000000000087947 */ /* 0x000fea0003800000 */
.L_x_21:
[----:B------:R-:W-:-:S13]  /*0510*/  ISETP.GE.U32.AND P0, PT, R3, 0x4, PT ;  /* 0x000000040300780c */ /* 0x000fda0003f06070 */
[----:B------:R-:W-:Y:S05]  /*0520*/  @!P0 BRA `(.L_x_23) ;  /* 0x0000000000148947 */ /* 0x000fea0003800000 */
.L_x_22:
[----:B-1----:R-:W-:Y:S04]  /*0530*/  LDS R3, [R4+0x8] ;  /* 0x0000080004037984 */ /* 0x002fe80000000800 */
[----:B------:R-:W1:Y:S02]  /*0540*/  LDS R6, [R4] ;  /* 0x0000000004067984 */ /* 0x000e640000000800 */
[----:B-1----:R-:W-:-:S05]  /*0550*/  FADD R3, R3, R6 ;  /* 0x0000000603037221 */ /* 0x002fca0000000000 */
[----:B------:R1:W-:Y:S01]  /*0560*/  STS [R4], R3 ;  /* 0x0000000304007388 */ /* 0x0003e20000000800 */
[----:B------:R-:W-:Y:S05]  /*0570*/  BRA `(.L_x_24) ;  /* 0x0000000000087947 */ /* 0x000fea0003800000 */
.L_x_23:
[----:B------:R-:W-:-:S13]  /*0580*/  ISETP.GE.U32.AND P0, PT, R3, 0x2, PT ;  /* 0x000000020300780c */ /* 0x000fda0003f06070 */
[----:B------:R-:W-:Y:S05]  /*0590*/  @!P0 BRA `(.L_x_25) ;  /* 0x0000000000108947 */ /* 0x000fea0003800000 */
.L_x_24:
[----:B-1----:R-:W-:Y:S04]  /*05a0*/  LDS R3, [R4+0x4] ;  /* 0x0000040004037984 */ /* 0x002fe80000000800 */
[----:B------:R-:W1:Y:S02]  /*05b0*/  LDS R6, [R4] ;  /* 0x0000000004067984 */ /* 0x000e640000000800 */
[----:B-1----:R-:W-:-:S05]  /*05c0*/  FADD R3, R3, R6 ;  /* 0x0000000603037221 */ /* 0x002fca0000000000 */
[----:B------:R1:W-:Y:S02]  /*05d0*/  STS [R4], R3 ;  /* 0x0000000304007388 */ /* 0x0003e40000000800 */
.L_x_25:
[----:B------:R-:W-:-:S13]  /*05e0*/  ISETP.NE.AND P0, PT, R2, RZ, PT ;  /* 0x000000ff0200720c */ /* 0x000fda0003f05270 */
[----:B------:R-:W-:Y:S05]  /*05f0*/  @P0 EXIT ;  /* 0x000000000000094d */ /* 0x000fea0003800000 */
[----:B0-----:R-:W0:Y:S01]  /*0600*/  LDS R5, [UR4] ;  /* 0x00000004ff057984 */ /* 0x001e220008000800 */
[----:B-1----:R-:W1:Y:S02]  /*0610*/  LDC.64 R2, c[0x0][0x388] ;  /* 0x0000e200ff027b82 */ /* 0x002e640000000a00 */
[----:B-1----:R-:W-:-:S05]  /*0620*/  IMAD.WIDE.U32 R2, R0, 0x4, R2 ;  /* 0x0000000400027825 */ /* 0x002fca00078e0002 */
[----:B0-----:R-:W-:Y:S01]  /*0630*/  STG.E desc[UR6][R2.64], R5 ;  /* 0x0000000502007986 */ /* 0x001fe2000c101906 */
[----:B------:R-:W-:Y:S05]  /*0640*/  EXIT ;  /* 0x000000000000794d */ /* 0x000fea0003800000 */
.L_x_26:
        /* <DEDUP_REMOVED lines=11> */
.L_x_38:


//--------------------- .text._Z15reduceOptimizedPfS_i --------------------------
	.section	.text._Z15reduceOptimizedPfS_i,"ax",@progbits
	.align	128
        .global         _Z15reduceOptimizedPfS_i
        .type           _Z15reduceOptimizedPfS_i,@function
        .size           _Z15reduceOptimizedPfS_i,(.L_x_39 - _Z15reduceOptimizedPfS_i)
        .other          _Z15reduceOptimizedPfS_i,@"STO_CUDA_ENTRY STV_DEFAULT"
_Z15reduceOptimizedPfS_i:
.text._Z15reduceOptimizedPfS_i:
[----:B------:R-:W-:Y:S01]  /*0000*/  LDC R1, c[0x0][0x37c] ;  /* 0x0000df00ff017b82 */ /* 0x000fe20000000800 */
[----:B------:R-:W0:Y:S01]  /*0010*/  S2R R6, SR_TID.X ;  /* 0x0000000000067919 */ /* 0x000e220000002100 */
[----:B------:R-:W0:Y:S01]  /*0020*/  LDCU UR8, c[0x0][0x360] ;  /* 0x00006c00ff0877ac */ /* 0x000e220008000800 */
[----:B------:R-:W-:Y:S01]  /*0030*/  IMAD.MOV.U32 R4, RZ, RZ, RZ ;  /* 0x000000ffff047224 */ /* 0x000fe200078e00ff */
[----:B------:R-:W0:Y:S01]  /*0040*/  S2R R7, SR_CTAID.X ;  /* 0x0000000000077919 */ /* 0x000e220000002500 */
[----:B------:R-:W1:Y:S01]  /*0050*/  LDCU UR4, c[0x0][0x390] ;  /* 0x00007200ff0477ac */ /* 0x000e620008000800 */
[----:B------:R-:W2:Y:S01]  /*0060*/  LDCU.64 UR6, c[0x0][0x358] ;  /* 0x00006b00ff0677ac */ /* 0x000ea20008000a00 */
[----:B0-----:R-:W-:-:S05]  /*0070*/  IMAD R5, R7, UR8, R6 ;  /* 0x0000000807057c24 */ /* 0x001fca000f8e0206 */
[----:B-1----:R-:W-:-:S13]  /*0080*/  ISETP.GE.AND P0, PT, R5, UR4, PT ;  /* 0x0000000405007c0c */ /* 0x002fda000bf06270 */
[----:B------:R-:W0:Y:S02]  /*0090*/  @!P0 LDC.64 R2, c[0x0][0x380] ;  /* 0x0000e000ff028b82 */ /* 0x000e240000000a00 */
[----:B0-----:R-:W-:-:S05]  /*00a0*/  @!P0 IMAD.WIDE R2, R5, 0x4, R2 ;  /* 0x0000000405028825 */ /* 0x001fca00078e0202 */
[----:B--2---:R-:W2:Y:S01]  /*00b0*/  @!P0 LDG.E R4, desc[UR6][R2.64] ;  /* 0x0000000602048981 */ /* 0x004ea2000c1e1900 */
[----:B------:R-:W0:Y:S01]  /*00c0*/  S2UR UR5, SR_CgaCtaId ;  /* 0x00000000000579c3 */ /* 0x000e220000008800 */
[----:B------:R-:W-:Y:S01]  /*00d0*/  IMAD.U32 R0, RZ, RZ, UR8 ;  /* 0x00000008ff007e24 */ /* 0x000fe2000f8e00ff */
[----:B------:R-:W-:Y:S01]  /*00e0*/  UMOV UR4, 0x400 ;  /* 0x0000040000047882 */ /* 0x000fe20000000000 */
[----:B------:R-:W-:-:S03]  /*00f0*/  ISETP.NE.AND P0, PT, R6, RZ, PT ;  /* 0x000000ff0600720c */ /* 0x000fc60003f05270 */
[----:B------:R-:W-:Y:S01]  /*0100*/  ISETP.GE.U32.AND P1, PT, R0, 0x2, PT ;  /* 0x000000020000780c */ /* 0x000fe20003f26070 */
[----:B0-----:R-:W-:-:S06]  /*0110*/  ULEA UR4, UR5, UR4, 0x18 ;  /* 0x0000000405047291 */ /* 0x001fcc000f8ec0ff */
[----:B------:R-:W-:-:S05]  /*0120*/  LEA R5, R6, UR4, 0x2 ;  /* 0x0000000406057c11 */ /* 0x000fca000f8e10ff */
[----:B--2---:R0:W-:Y:S01]  /*0130*/  STS [R5], R4 ;  /* 0x0000000405007388 */ /* 0x0041e20000000800 */
[----:B------:R-:W-:Y:S06]  /*0140*/  BAR.SYNC.DEFER_BLOCKING 0x0 ;  /* 0x0000000000007b1d */ /* 0x000fec0000010000 */
[----:B------:R-:W-:Y:S05]  /*0150*/  @!P1 BRA `(.L_x_27) ;  /* 0x00000000002c9947 */ /* 0x000fea0003800000 */
.L_x_28:
[----:B------:R-:W-:-:S04]  /*0160*/  SHF.R.U32.HI R8, RZ, 0x1, R0 ;  /* 0x00000001ff087819 */ /* 0x000fc80000011600 */
[----:B------:R-:W-:-:S13]  /*0170*/  ISETP.GE.U32.AND P1, PT, R6, R8, PT ;  /* 0x000000080600720c */ /* 0x000fda0003f26070 */
[----:B------:R-:W-:Y:S01]  /*0180*/  @!P1 LEA R2, R8, R5, 0x2 ;  /* 0x0000000508029211 */ /* 0x000fe200078e10ff */
[----:B------:R-:W-:Y:S05]  /*0190*/  @!P1 LDS R3, [R5] ;  /* 0x0000000005039984 */ /* 0x000fea0000000800 */
[----:B------:R-:W0:Y:S02]  /*01a0*/  @!P1 LDS R2, [R2] ;  /* 0x0000000002029984 */ /* 0x000e240000000800 */
[----:B0-----:R-:W-:-:S05]  /*01b0*/  @!P1 FADD R4, R2, R3 ;  /* 0x0000000302049221 */ /* 0x001fca0000000000 */
[----:B------:R1:W-:Y:S01]  /*01c0*/  @!P1 STS [R5], R4 ;  /* 0x0000000405009388 */ /* 0x0003e20000000800 */
[----:B------:R-:W-:Y:S01]  /*01d0*/  BAR.SYNC.DEFER_BLOCKING 0x0 ;  /* 0x0000000000007b1d */ /* 0x000fe20000010000 */
[----:B------:R-:W-:Y:S01]  /*01e0*/  ISETP.GT.U32.AND P1, PT, R0, 0x3, PT ;  /* 0x000000030000780c */ /* 0x000fe20003f24070 */
[----:B------:R-:W-:-:S12]  /*01f0*/  IMAD.MOV.U32 R0, RZ, RZ, R8 ;  /* 0x000000ffff007224 */ /* 0x000fd800078e0008 */
[----:B-1----:R-:W-:Y:S05]  /*0200*/  @P1 BRA `(.L_x_28) ;  /* 0xfffffffc00d41947 */ /* 0x002fea000383ffff */
.L_x_27:
[----:B------:R-:W-:Y:S05]  /*0210*/  @P0 EXIT ;  /* 0x000000000000094d */ /* 0x000fea0003800000 */
[----:B------:R-:W1:Y:S01]  /*0220*/  S2UR UR5, SR_CgaCtaId ;  /* 0x00000000000579c3 */ /* 0x000e620000008800 */
[----:B------:R-:W-:-:S07]  /*0230*/  UMOV UR4, 0x400 ;  /* 0x0000040000047882 */ /* 0x000fce0000000000 */
[----:B------:R-:W2:Y:S01]  /*0240*/  LDC.64 R2, c[0x0][0x388] ;  /* 0x0000e200ff027b82 */ /* 0x000ea20000000a00 */
[----:B-1----:R-:W-:Y:S01]  /*0250*/  ULEA UR4, UR5, UR4, 0x18 ;  /* 0x0000000405047291 */ /* 0x002fe2000f8ec0ff */
[----:B--2---:R-:W-:-:S08]  /*0260*/  IMAD.WIDE.U32 R2, R7, 0x4, R2 ;  /* 0x0000000407027825 */ /* 0x004fd000078e0002 */
[----:B0-----:R-:W0:Y:S04]  /*0270*/  LDS R5, [UR4] ;  /* 0x00000004ff057984 */ /* 0x001e280008000800 */
[----:B0-----:R-:W-:Y:S01]  /*0280*/  STG.E desc[UR6][R2.64], R5 ;  /* 0x0000000502007986 */ /* 0x001fe2000c101906 */
[----:B------:R-:W-:Y:S05]  /*0290*/  EXIT ;  /* 0x000000000000794d */ /* 0x000fea0003800000 */
.L_x_29:
        /* <DEDUP_REMOVED lines=14> */
.L_x_39:


//--------------------- .text._Z11reduceNaivePfS_i --------------------------
	.section	.text._Z11reduceNaivePfS_i,"ax",@progbits
	.align	128
        .global         _Z11reduceNaivePfS_i
        .type           _Z11reduceNaivePfS_i,@function
        .size           _Z11reduceNaivePfS_i,(.L_x_40 - _Z11reduceNaivePfS_i)
        .other          _Z11reduceNaivePfS_i,@"STO_CUDA_ENTRY STV_DEFAULT"
_Z11reduceNaivePfS_i:
.text._Z11reduceNaivePfS_i:
        /* <DEDUP_REMOVED lines=13> */
[----:B------:R-:W-:Y:S01]  /*00d0*/  UMOV UR4, 0x400 ;  /* 0x0000040000047882 */ /* 0x000fe20000000000 */
[----:B------:R-:W-:Y:S01]  /*00e0*/  UISETP.GE.U32.AND UP0, UPT, UR8, 0x2, UPT ;  /* 0x000000020800788c */ /* 0x000fe2000bf06070 */
[----:B------:R-:W-:Y:S01]  /*00f0*/  ISETP.NE.AND P0, PT, R7, RZ, PT ;  /* 0x000000ff0700720c */ /* 0x000fe20003f05270 */
[----:B0-----:R-:W-:-:S06]  /*0100*/  ULEA UR4, UR5, UR4, 0x18 ;  /* 0x0000000405047291 */ /* 0x001fcc000f8ec0ff */
[----:B------:R-:W-:-:S05]  /*0110*/  LEA R5, R7, UR4, 0x2 ;  /* 0x0000000407057c11 */ /* 0x000fca000f8e10ff */
[----:B--2---:R0:W-:Y:S01]  /*0120*/  STS [R5], R0 ;  /* 0x0000000005007388 */ /* 0x0041e20000000800 */
[----:B------:R-:W-:Y:S06]  /*0130*/  BAR.SYNC.DEFER_BLOCKING 0x0 ;  /* 0x0000000000007b1d */ /* 0x000fec0000010000 */
[----:B------:R-:W-:Y:S05]  /*0140*/  BRA.U !UP0, `(.L_x_30) ;  /* 0x0000000108347547 */ /* 0x000fea000b800000 */
[----:B0-----:R-:W-:-:S07]  /*0150*/  IMAD.MOV.U32 R0, RZ, RZ, 0x1 ;  /* 0x00000001ff007424 */ /* 0x001fce00078e00ff */
.L_x_31:
[----:B------:R-:W-:-:S05]  /*0160*/  SHF.L.U32 R8, R0, 0x1, RZ ;  /* 0x0000000100087819 */ /* 0x000fca00000006ff */
[----:B------:R-:W-:-:S05]  /*0170*/  VIADD R2, R8, 0xffffffff ;  /* 0xffffffff08027836 */ /* 0x000fca0000000000 */
[----:B------:R-:W-:-:S13]  /*0180*/  LOP3.LUT P1, RZ, R2, R7, RZ, 0xc0, !PT ;  /* 0x0000000702ff7212 */ /* 0x000fda000782c0ff */
[----:B------:R-:W-:Y:S01]  /*0190*/  @!P1 LEA R2, R0, R5, 0x2 ;  /* 0x0000000500029211 */ /* 0x000fe200078e10ff */
[----:B------:R-:W-:Y:S01]  /*01a0*/  @!P1 LDS R3, [R5] ;  /* 0x0000000005039984 */ /* 0x000fe20000000800 */
[----:B------:R-:W-:-:S04]  /*01b0*/  MOV R0, R8 ;  /* 0x0000000800007202 */ /* 0x000fc80000000f00 */
[----:B------:R-:W0:Y:S02]  /*01c0*/  @!P1 LDS R2, [R2] ;  /* 0x0000000002029984 */ /* 0x000e240000000800 */
[----:B0-----:R-:W-:-:S05]  /*01d0*/  @!P1 FADD R4, R2, R3 ;  /* 0x0000000302049221 */ /* 0x001fca0000000000 */
[----:B------:R1:W-:Y:S01]  /*01e0*/  @!P1 STS [R5], R4 ;  /* 0x0000000405009388 */ /* 0x0003e20000000800 */
[----:B------:R-:W-:Y:S01]  /*01f0*/  BAR.SYNC.DEFER_BLOCKING 0x0 ;  /* 0x0000000000007b1d */ /* 0x000fe20000010000 */
[----:B------:R-:W-:-:S13]  /*0200*/  ISETP.GE.U32.AND P1, PT, R8, UR8, PT ;  /* 0x0000000808007c0c */ /* 0x000fda000bf26070 */
[----:B-1----:R-:W-:Y:S05]  /*0210*/  @!P1 BRA `(.L_x_31) ;  /* 0xfffffffc00d09947 */ /* 0x002fea000383ffff */
.L_x_30:
        /* <DEDUP_REMOVED lines=9> */
.L_x_32:
        /* <DEDUP_REMOVED lines=13> */
.L_x_40:


//--------------------- .nv.shared._Z15histogramSharedPhPji --------------------------
	.section	.nv.shared._Z15histogramSharedPhPji,"aw",@nobits
	.sectionflags	@""
	.align	4
.nv.shared._Z15histogramSharedPhPji:
	.zero		2048


//--------------------- .nv.shared.reserved.0     --------------------------
	.section	.nv.shared.reserved.0,"aw",@nobits
	.weak		__nv_reservedSMEM_offset_0_alias
	.size		__nv_reservedSMEM_offset_0_alias, 0, 64
	.other		__nv_reservedSMEM_offset_0_alias,@"STO_CUDA_RESERVED_SHARED STV_DEFAULT"
__nv_reservedSMEM_offset_0_alias:
	.zero		0
	.zero		64


//--------------------- .nv.shared._Z16scanHillisSteelePfS_i --------------------------
	.section	.nv.shared._Z16scanHillisSteelePfS_i,"aw",@nobits
	.sectionflags	@""
	.align	4
.nv.shared._Z16scanHillisSteelePfS_i:
	.zero		3072


//--------------------- .nv.shared._Z9stencil1DPfS_i --------------------------
	.section	.nv.shared._Z9stencil1DPfS_i,"aw",@nobits
	.sectionflags	@""
	.align	4
.nv.shared._Z9stencil1DPfS_i:
	.zero		2072


//--------------------- .nv.shared._Z16bankConflictGoodPf --------------------------
	.section	.nv.shared._Z16bankConflictGoodPf,"aw",@nobits
	.sectionflags	@""
	.align	4
.nv.shared._Z16bankConflictGoodPf:
	.zero		5248


//--------------------- .nv.shared._Z15bankConflictBadPf --------------------------
	.section	.nv.shared._Z15bankConflictBadPf,"aw",@nobits
	.sectionflags	@""
	.align	4
.nv.shared._Z15bankConflictBadPf:
	.zero		5120


//--------------------- .nv.shared._Z14reduceUnrolledPfS_i --------------------------
	.section	.nv.shared._Z14reduceUnrolledPfS_i,"aw",@nobits
	.sectionflags	@""
	.align	4
.nv.shared._Z14reduceUnrolledPfS_i:
	.zero		2048


//--------------------- .nv.shared._Z15reduceOptimizedPfS_i --------------------------
	.section	.nv.shared._Z15reduceOptimizedPfS_i,"aw",@nobits
	.sectionflags	@""
	.align	4
.nv.shared._Z15reduceOptimizedPfS_i:
	.zero		2048


//--------------------- .nv.shared._Z11reduceNaivePfS_i --------------------------
	.section	.nv.shared._Z11reduceNaivePfS_i,"aw",@nobits
	.sectionflags	@""
	.align	4
.nv.shared._Z11reduceNaivePfS_i:
	.zero		2048


//--------------------- .nv.constant0._Z15histogramSharedPhPji --------------------------
	.section	.nv.constant0._Z15histogramSharedPhPji,"a",@progbits
	.sectionflags	@""
	.align	4
.nv.constant0._Z15histogramSharedPhPji:
	.zero		916


//--------------------- .nv.constant0._Z16scanHillisSteelePfS_i --------------------------
	.section	.nv.constant0._Z16scanHillisSteelePfS_i,"a",@progbits
	.sectionflags	@""
	.align	4
.nv.constant0._Z16scanHillisSteelePfS_i:
	.zero		916


//--------------------- .nv.constant0._Z9stencil1DPfS_i --------------------------
	.section	.nv.constant0._Z9stencil1DPfS_i,"a",@progbits
	.sectionflags	@""
	.align	4
.nv.constant0._Z9stencil1DPfS_i:
	.zero		916


//--------------------- .nv.constant0._Z16bankConflictGoodPf --------------------------
	.section	.nv.constant0._Z16bankConflictGoodPf,"a",@progbits
	.sectionflags	@""
	.align	4
.nv.constant0._Z16bankConflictGoodPf:
	.zero		904


//--------------------- .nv.constant0._Z15bankConflictBadPf --------------------------
	.section	.nv.constant0._Z15bankConflictBadPf,"a",@progbits
	.sectionflags	@""
	.align	4
.nv.constant0._Z15bankConflictBadPf:
	.zero		904


//--------------------- .nv.constant0._Z14reduceUnrolledPfS_i --------------------------
	.section	.nv.constant0._Z14reduceUnrolledPfS_i,"a",@progbits
	.sectionflags	@""
	.align	4
.nv.constant0._Z14reduceUnrolledPfS_i:
	.zero		916


//--------------------- .nv.constant0._Z15reduceOptimizedPfS_i --------------------------
	.section	.nv.constant0._Z15reduceOptimizedPfS_i,"a",@progbits
	.sectionflags	@""
	.align	4
.nv.constant0._Z15reduceOptimizedPfS_i:
	.zero		916


//--------------------- .nv.constant0._Z11reduceNaivePfS_i --------------------------
	.section	.nv.constant0._Z11reduceNaivePfS_i,"a",@progbits
	.sectionflags	@""
	.align	4
.nv.constant0._Z11reduceNaivePfS_i:
	.zero		916


//--------------------- SYMBOLS --------------------------

	.type		.nv.reservedSmem.offset0,@object
	.size		.nv.reservedSmem.offset0,0x4
	.type		.nv.reservedSmem.cap,@object
	.size		.nv.reservedSmem.cap,0x4
